//
// Generated by NVIDIA NVVM Compiler
//
// Compiler Build ID: CL-36424714
// Cuda compilation tools, release 13.0, V13.0.88
// Based on NVVM 20.0.0
//

.version 9.0
.target sm_100
.address_size 64

	// .globl	non
.func  (.param .b64 func_retval0) __internal_accurate_pow
(
	.param .b64 __internal_accurate_pow_param_0
)
;
// _ZZ11PartialCoreE2Ns has been demoted
// _ZZ4FCL3E3exp has been demoted

.visible .entry non()
{


	ret;

}
	// .globl	test
.visible .entry test(
	.param .u64 .ptr .align 1 test_param_0,
	.param .u64 .ptr .align 1 test_param_1,
	.param .u64 .ptr .align 1 test_param_2,
	.param .u64 .ptr .align 1 test_param_3,
	.param .u64 .ptr .align 1 test_param_4,
	.param .u64 .ptr .align 1 test_param_5
)
{
	.reg .b16 	%rs<5>;
	.reg .b32 	%r<14>;
	.reg .b64 	%rd<13>;
	.reg .b64 	%fd<5>;

	ld.param.u64 	%rd1, [test_param_0];
	ld.param.u64 	%rd2, [test_param_1];
	ld.param.u64 	%rd3, [test_param_2];
	ld.param.u64 	%rd4, [test_param_4];
	cvta.to.global.u64 	%rd5, %rd2;
	cvta.to.global.u64 	%rd6, %rd3;
	cvta.to.global.u64 	%rd7, %rd1;
	cvta.to.global.u64 	%rd8, %rd4;
	mov.u32 	%r1, %tid.x;
	cvt.u16.u32 	%rs1, %r1;
	mul.hi.u16 	%rs2, %rs1, 13108;
	cvt.u32.u16 	%r2, %rs2;
	mul.lo.s16 	%rs3, %rs2, 5;
	sub.s16 	%rs4, %rs1, %rs3;
	cvt.u32.u16 	%r3, %rs4;
	ld.global.u32 	%r4, [%rd8];
	shr.s32 	%r5, %r4, 31;
	shr.u32 	%r6, %r5, 27;
	add.s32 	%r7, %r4, %r6;
	shr.s32 	%r8, %r7, 5;
	and.b32  	%r9, %r7, -32;
	sub.s32 	%r10, %r4, %r9;
	ld.global.f64 	%fd1, [%rd7];
	mul.wide.u32 	%rd9, %r1, 8;
	add.s64 	%rd10, %rd6, %rd9;
	ld.global.f64 	%fd2, [%rd10];
	add.s32 	%r11, %r10, %r3;
	add.s32 	%r12, %r8, %r2;
	mad.lo.s32 	%r13, %r12, 36, %r11;
	mul.wide.s32 	%rd11, %r13, 8;
	add.s64 	%rd12, %rd5, %rd11;
	ld.global.f64 	%fd3, [%rd12];
	fma.rn.f64 	%fd4, %fd1, %fd2, %fd3;
	st.global.f64 	[%rd12], %fd4;
	ret;

}
	// .globl	PartialCore
.visible .entry PartialCore(
	.param .u64 .ptr .align 1 PartialCore_param_0,
	.param .u64 .ptr .align 1 PartialCore_param_1,
	.param .u64 .ptr .align 1 PartialCore_param_2,
	.param .u64 .ptr .align 1 PartialCore_param_3
)
{
	.reg .pred 	%p<3>;
	.reg .b16 	%rs<10>;
	.reg .b32 	%r<20>;
	.reg .b64 	%rd<21>;
	.reg .b64 	%fd<7>;
	// demoted variable
	.shared .align 8 .b8 _ZZ11PartialCoreE2Ns[1200];
	ld.param.u64 	%rd5, [PartialCore_param_0];
	ld.param.u64 	%rd6, [PartialCore_param_1];
	ld.param.u64 	%rd7, [PartialCore_param_2];
	ld.param.u64 	%rd8, [PartialCore_param_3];
	cvta.to.global.u64 	%rd9, %rd5;
	cvta.to.global.u64 	%rd10, %rd6;
	cvta.to.global.u64 	%rd11, %rd7;
	cvta.to.global.u64 	%rd12, %rd8;
	mov.u32 	%r1, %tid.x;
	ld.global.u32 	%r2, [%rd12];
	bar.sync 	0;
	mov.u32 	%r3, %ctaid.x;
	cvt.u16.u32 	%rs1, %r1;
	mul.hi.u16 	%rs2, %rs1, 2622;
	cvt.u32.u16 	%r4, %rs2;
	mul.lo.s16 	%rs3, %rs2, 25;
	sub.s16 	%rs4, %rs1, %rs3;
	mul.lo.s16 	%rs5, %rs4, 52;
	shr.u16 	%rs6, %rs5, 8;
	mul.lo.s16 	%rs7, %rs6, 5;
	sub.s16 	%rs8, %rs4, %rs7;
	cvt.u32.u16 	%r5, %rs8;
	and.b32  	%r6, %r5, 255;
	bar.sync 	0;
	mul.wide.u32 	%rd13, %r1, 8;
	add.s64 	%rd14, %rd11, %rd13;
	ld.global.f64 	%fd2, [%rd14];
	shl.b32 	%r7, %r1, 3;
	mov.u32 	%r8, _ZZ11PartialCoreE2Ns;
	add.s32 	%r9, %r8, %r7;
	st.shared.f64 	[%r9], %fd2;
	bar.sync 	0;
	and.b32  	%r10, %r2, -2147483647;
	setp.eq.s32 	%p1, %r10, 1;
	selp.b32 	%r11, 6, 0, %p1;
	bar.sync 	0;
	add.s32 	%r12, %r3, %r6;
	mul.lo.s16 	%rs9, %rs6, 36;
	cvt.u32.u16 	%r13, %rs9;
	and.b32  	%r14, %r13, 252;
	add.s32 	%r15, %r12, %r14;
	add.s32 	%r16, %r11, %r4;
	mad.lo.s32 	%r17, %r16, 180, %r15;
	mul.wide.u32 	%rd15, %r17, 8;
	add.s64 	%rd1, %rd10, %rd15;
	mov.b64 	%rd16, 0;
	st.global.u64 	[%rd1], %rd16;
	bar.sync 	0;
	shl.b32 	%r18, %r2, 5;
	add.s32 	%r19, %r18, %r3;
	mul.wide.s32 	%rd17, %r19, 8;
	add.s64 	%rd18, %rd9, %rd17;
	ld.global.f64 	%fd3, [%rd18];
	ld.shared.f64 	%fd4, [%r9];
	mul.f64 	%fd1, %fd3, %fd4;
	ld.global.u64 	%rd20, [%rd1];
$L__BB2_1:
	mov.b64 	%fd5, %rd20;
	add.f64 	%fd6, %fd1, %fd5;
	mov.b64 	%rd19, %fd6;
	atom.relaxed.global.cas.b64 	%rd4, [%rd1], %rd20, %rd19;
	setp.ne.s64 	%p2, %rd20, %rd4;
	mov.u64 	%rd20, %rd4;
	@%p2 bra 	$L__BB2_1;
	bar.sync 	0;
	ret;

}
	// .globl	ACore
.visible .entry ACore(
	.param .u64 .ptr .align 1 ACore_param_0,
	.param .u64 .ptr .align 1 ACore_param_1,
	.param .u64 .ptr .align 1 ACore_param_2,
	.param .u64 .ptr .align 1 ACore_param_3,
	.param .u64 .ptr .align 1 ACore_param_4,
	.param .u64 .ptr .align 1 ACore_param_5,
	.param .u64 .ptr .align 1 ACore_param_6,
	.param .u64 .ptr .align 1 ACore_param_7,
	.param .u64 .ptr .align 1 ACore_param_8,
	.param .u64 .ptr .align 1 ACore_param_9
)
{
	.reg .pred 	%p<62>;
	.reg .b16 	%rs<5>;
	.reg .b32 	%r<109>;
	.reg .b32 	%f<25>;
	.reg .b64 	%rd<147>;
	.reg .b64 	%fd<367>;

	ld.param.u64 	%rd16, [ACore_param_0];
	ld.param.u64 	%rd17, [ACore_param_1];
	ld.param.u64 	%rd18, [ACore_param_2];
	ld.param.u64 	%rd19, [ACore_param_3];
	ld.param.u64 	%rd20, [ACore_param_4];
	ld.param.u64 	%rd21, [ACore_param_5];
	ld.param.u64 	%rd22, [ACore_param_6];
	ld.param.u64 	%rd23, [ACore_param_7];
	ld.param.u64 	%rd24, [ACore_param_8];
	ld.param.u64 	%rd25, [ACore_param_9];
	cvta.to.global.u64 	%rd1, %rd16;
	cvta.to.global.u64 	%rd2, %rd21;
	cvta.to.global.u64 	%rd3, %rd22;
	cvta.to.global.u64 	%rd4, %rd23;
	cvta.to.global.u64 	%rd5, %rd24;
	cvta.to.global.u64 	%rd6, %rd25;
	cvta.to.global.u64 	%rd7, %rd19;
	cvta.to.global.u64 	%rd8, %rd17;
	cvta.to.global.u64 	%rd9, %rd20;
	cvta.to.global.u64 	%rd26, %rd18;
	mov.u32 	%r1, %tid.x;
	mov.u32 	%r2, %ctaid.x;
	ld.global.u32 	%r15, [%rd26];
	mul.hi.s32 	%r17, %r15, 715827883;
	shr.u32 	%r18, %r17, 31;
	add.s32 	%r19, %r17, %r18;
	mul.lo.s32 	%r20, %r19, 6;
	sub.s32 	%r3, %r15, %r20;
	and.b32  	%r21, %r15, -2147483647;
	setp.eq.s32 	%p1, %r21, 1;
	selp.b32 	%r4, 6, 0, %p1;
	setp.gt.u32 	%p2, %r1, 27;
	setp.lt.s32 	%p3, %r15, 5;
	or.pred  	%p4, %p2, %p3;
	@%p4 bra 	$L__BB3_32;
	setp.gt.s32 	%p43, %r3, 2;
	@%p43 bra 	$L__BB3_7;
	setp.eq.s32 	%p47, %r3, 0;
	@%p47 bra 	$L__BB3_12;
	setp.eq.s32 	%p48, %r3, 1;
	@%p48 bra 	$L__BB3_16;
	setp.eq.s32 	%p49, %r3, 2;
	@%p49 bra 	$L__BB3_5;
	bra.uni 	$L__BB3_100;
$L__BB3_5:
	mad.lo.s32 	%r8, %r2, 28, %r1;
	mul.wide.u32 	%rd129, %r8, 8;
	add.s64 	%rd130, %rd4, %rd129;
	ld.global.f64 	%fd235, [%rd130];
	mul.wide.u32 	%rd131, %r2, 8;
	add.s64 	%rd132, %rd8, %rd131;
	ld.global.f64 	%fd236, [%rd132];
	add.f64 	%fd11, %fd235, %fd236;
	{
	.reg .b32 %temp; 
	mov.b64 	{%temp, %r99}, %fd11;
	}
	and.b32  	%r9, %r99, 2147483647;
	{
	.reg .b32 %temp; 
	mov.b64 	{%r100, %temp}, %fd11;
	}
	mov.b64 	%fd12, {%r100, %r9};
	setp.ltu.f64 	%p56, %fd12, 0d3FE4F92224DD2F1A;
	@%p56 bra 	$L__BB3_20;
	add.f64 	%fd237, %fd12, %fd12;
	cvt.rn.f32.f64 	%f13, %fd237;
	mul.f32 	%f14, %f13, 0f3FB8AA3B;
	cvt.rni.f32.f32 	%f15, %f14;
	cvt.f64.f32 	%fd238, %f15;
	fma.rn.f64 	%fd239, %fd238, 0dBFE62E42FEFA39EF, %fd237;
	fma.rn.f64 	%fd240, %fd239, 0d3E5AE904A4741B81, 0d3E928A27F89B6999;
	fma.rn.f64 	%fd241, %fd240, %fd239, 0d3EC71DE715FF7E07;
	fma.rn.f64 	%fd242, %fd241, %fd239, 0d3EFA019A6B0AC45A;
	fma.rn.f64 	%fd243, %fd242, %fd239, 0d3F2A01A017EED94F;
	fma.rn.f64 	%fd244, %fd243, %fd239, 0d3F56C16C17F2A71B;
	fma.rn.f64 	%fd245, %fd244, %fd239, 0d3F811111111173C4;
	fma.rn.f64 	%fd246, %fd245, %fd239, 0d3FA555555555211A;
	fma.rn.f64 	%fd247, %fd246, %fd239, 0d3FC5555555555540;
	fma.rn.f64 	%fd248, %fd247, %fd239, 0d3FE0000000000005;
	mul.f64 	%fd249, %fd239, %fd248;
	fma.rn.f64 	%fd250, %fd249, %fd239, %fd239;
	ex2.approx.ftz.f32 	%f16, %f15;
	cvt.f64.f32 	%fd251, %f16;
	mov.f64 	%fd252, 0d3FF0000000000000;
	sub.f64 	%fd253, %fd252, %fd251;
	neg.f64 	%fd254, %fd250;
	fma.rn.f64 	%fd255, %fd254, %fd251, %fd253;
	mov.f64 	%fd256, 0d4000000000000000;
	sub.f64 	%fd257, %fd256, %fd255;
	rcp.approx.ftz.f64 	%fd258, %fd257;
	neg.f64 	%fd259, %fd257;
	fma.rn.f64 	%fd260, %fd259, %fd258, 0d3FF0000000000000;
	fma.rn.f64 	%fd261, %fd260, %fd260, %fd260;
	fma.rn.f64 	%fd262, %fd261, %fd258, %fd258;
	fma.rn.f64 	%fd263, %fd262, 0dC000000000000000, 0d3FF0000000000000;
	setp.gt.u32 	%p57, %r9, 1077088193;
	selp.f64 	%fd264, 0d3FF0000000000000, %fd263, %p57;
	copysign.f64 	%fd363, %fd11, %fd264;
	bra.uni 	$L__BB3_21;
$L__BB3_7:
	setp.eq.s32 	%p44, %r3, 3;
	@%p44 bra 	$L__BB3_22;
	setp.eq.s32 	%p45, %r3, 4;
	@%p45 bra 	$L__BB3_26;
	setp.eq.s32 	%p46, %r3, 5;
	@%p46 bra 	$L__BB3_10;
	bra.uni 	$L__BB3_100;
$L__BB3_10:
	mad.lo.s32 	%r88, %r2, 28, %r1;
	mul.wide.u32 	%rd111, %r88, 8;
	add.s64 	%rd112, %rd9, %rd111;
	ld.global.f64 	%fd109, [%rd112];
	mul.wide.u32 	%rd113, %r2, 8;
	add.s64 	%rd114, %rd8, %rd113;
	ld.global.f64 	%fd110, [%rd114];
	add.f64 	%fd26, %fd109, %fd110;
	{
	.reg .b32 %temp; 
	mov.b64 	{%temp, %r89}, %fd26;
	}
	and.b32  	%r13, %r89, 2147483647;
	{
	.reg .b32 %temp; 
	mov.b64 	{%r90, %temp}, %fd26;
	}
	mov.b64 	%fd27, {%r90, %r13};
	setp.ltu.f64 	%p50, %fd27, 0d3FE4F92224DD2F1A;
	@%p50 bra 	$L__BB3_30;
	add.f64 	%fd111, %fd27, %fd27;
	cvt.rn.f32.f64 	%f1, %fd111;
	mul.f32 	%f2, %f1, 0f3FB8AA3B;
	cvt.rni.f32.f32 	%f3, %f2;
	cvt.f64.f32 	%fd112, %f3;
	fma.rn.f64 	%fd113, %fd112, 0dBFE62E42FEFA39EF, %fd111;
	fma.rn.f64 	%fd114, %fd113, 0d3E5AE904A4741B81, 0d3E928A27F89B6999;
	fma.rn.f64 	%fd115, %fd114, %fd113, 0d3EC71DE715FF7E07;
	fma.rn.f64 	%fd116, %fd115, %fd113, 0d3EFA019A6B0AC45A;
	fma.rn.f64 	%fd117, %fd116, %fd113, 0d3F2A01A017EED94F;
	fma.rn.f64 	%fd118, %fd117, %fd113, 0d3F56C16C17F2A71B;
	fma.rn.f64 	%fd119, %fd118, %fd113, 0d3F811111111173C4;
	fma.rn.f64 	%fd120, %fd119, %fd113, 0d3FA555555555211A;
	fma.rn.f64 	%fd121, %fd120, %fd113, 0d3FC5555555555540;
	fma.rn.f64 	%fd122, %fd121, %fd113, 0d3FE0000000000005;
	mul.f64 	%fd123, %fd113, %fd122;
	fma.rn.f64 	%fd124, %fd123, %fd113, %fd113;
	ex2.approx.ftz.f32 	%f4, %f3;
	cvt.f64.f32 	%fd125, %f4;
	mov.f64 	%fd126, 0d3FF0000000000000;
	sub.f64 	%fd127, %fd126, %fd125;
	neg.f64 	%fd128, %fd124;
	fma.rn.f64 	%fd129, %fd128, %fd125, %fd127;
	mov.f64 	%fd130, 0d4000000000000000;
	sub.f64 	%fd131, %fd130, %fd129;
	rcp.approx.ftz.f64 	%fd132, %fd131;
	neg.f64 	%fd133, %fd131;
	fma.rn.f64 	%fd134, %fd133, %fd132, 0d3FF0000000000000;
	fma.rn.f64 	%fd135, %fd134, %fd134, %fd134;
	fma.rn.f64 	%fd136, %fd135, %fd132, %fd132;
	fma.rn.f64 	%fd137, %fd136, 0dC000000000000000, 0d3FF0000000000000;
	setp.gt.u32 	%p51, %r13, 1077088193;
	selp.f64 	%fd138, 0d3FF0000000000000, %fd137, %p51;
	copysign.f64 	%fd366, %fd26, %fd138;
	bra.uni 	$L__BB3_31;
$L__BB3_12:
	mad.lo.s32 	%r5, %r2, 28, %r1;
	mul.wide.u32 	%rd141, %r5, 8;
	add.s64 	%rd142, %rd2, %rd141;
	ld.global.f64 	%fd319, [%rd142];
	mul.wide.u32 	%rd143, %r2, 8;
	add.s64 	%rd144, %rd8, %rd143;
	ld.global.f64 	%fd320, [%rd144];
	add.f64 	%fd1, %fd319, %fd320;
	{
	.reg .b32 %temp; 
	mov.b64 	{%temp, %r106}, %fd1;
	}
	and.b32  	%r6, %r106, 2147483647;
	{
	.reg .b32 %temp; 
	mov.b64 	{%r107, %temp}, %fd1;
	}
	mov.b64 	%fd2, {%r107, %r6};
	setp.ltu.f64 	%p60, %fd2, 0d3FE4F92224DD2F1A;
	@%p60 bra 	$L__BB3_14;
	add.f64 	%fd321, %fd2, %fd2;
	cvt.rn.f32.f64 	%f21, %fd321;
	mul.f32 	%f22, %f21, 0f3FB8AA3B;
	cvt.rni.f32.f32 	%f23, %f22;
	cvt.f64.f32 	%fd322, %f23;
	fma.rn.f64 	%fd323, %fd322, 0dBFE62E42FEFA39EF, %fd321;
	fma.rn.f64 	%fd324, %fd323, 0d3E5AE904A4741B81, 0d3E928A27F89B6999;
	fma.rn.f64 	%fd325, %fd324, %fd323, 0d3EC71DE715FF7E07;
	fma.rn.f64 	%fd326, %fd325, %fd323, 0d3EFA019A6B0AC45A;
	fma.rn.f64 	%fd327, %fd326, %fd323, 0d3F2A01A017EED94F;
	fma.rn.f64 	%fd328, %fd327, %fd323, 0d3F56C16C17F2A71B;
	fma.rn.f64 	%fd329, %fd328, %fd323, 0d3F811111111173C4;
	fma.rn.f64 	%fd330, %fd329, %fd323, 0d3FA555555555211A;
	fma.rn.f64 	%fd331, %fd330, %fd323, 0d3FC5555555555540;
	fma.rn.f64 	%fd332, %fd331, %fd323, 0d3FE0000000000005;
	mul.f64 	%fd333, %fd323, %fd332;
	fma.rn.f64 	%fd334, %fd333, %fd323, %fd323;
	ex2.approx.ftz.f32 	%f24, %f23;
	cvt.f64.f32 	%fd335, %f24;
	mov.f64 	%fd336, 0d3FF0000000000000;
	sub.f64 	%fd337, %fd336, %fd335;
	neg.f64 	%fd338, %fd334;
	fma.rn.f64 	%fd339, %fd338, %fd335, %fd337;
	mov.f64 	%fd340, 0d4000000000000000;
	sub.f64 	%fd341, %fd340, %fd339;
	rcp.approx.ftz.f64 	%fd342, %fd341;
	neg.f64 	%fd343, %fd341;
	fma.rn.f64 	%fd344, %fd343, %fd342, 0d3FF0000000000000;
	fma.rn.f64 	%fd345, %fd344, %fd344, %fd344;
	fma.rn.f64 	%fd346, %fd345, %fd342, %fd342;
	fma.rn.f64 	%fd347, %fd346, 0dC000000000000000, 0d3FF0000000000000;
	setp.gt.u32 	%p61, %r6, 1077088193;
	selp.f64 	%fd348, 0d3FF0000000000000, %fd347, %p61;
	copysign.f64 	%fd361, %fd1, %fd348;
	bra.uni 	$L__BB3_15;
$L__BB3_14:
	mul.f64 	%fd349, %fd1, %fd1;
	fma.rn.f64 	%fd350, %fd349, 0dBEF0BC46E2F5E964, 0d3F14359F420AFC3D;
	fma.rn.f64 	%fd351, %fd350, %fd349, 0dBF2DF9F0728C5D84;
	fma.rn.f64 	%fd352, %fd351, %fd349, 0d3F4337D1CEC4F033;
	fma.rn.f64 	%fd353, %fd352, %fd349, 0dBF57D6E9674335B3;
	fma.rn.f64 	%fd354, %fd353, %fd349, 0d3F6D6D000D7AAD3D;
	fma.rn.f64 	%fd355, %fd354, %fd349, 0dBF8226E1F3CF1EF5;
	fma.rn.f64 	%fd356, %fd355, %fd349, 0d3F9664F47EC0C8CF;
	fma.rn.f64 	%fd357, %fd356, %fd349, 0dBFABA1BA1B80AB40;
	fma.rn.f64 	%fd358, %fd357, %fd349, 0d3FC111111110FA4A;
	fma.rn.f64 	%fd359, %fd358, %fd349, 0dBFD5555555555550;
	fma.rn.f64 	%fd360, %fd359, %fd349, 0d0000000000000000;
	fma.rn.f64 	%fd361, %fd360, %fd1, %fd1;
$L__BB3_15:
	mad.lo.s32 	%r108, %r2, 756, %r5;
	mul.wide.u32 	%rd145, %r108, 8;
	add.s64 	%rd146, %rd7, %rd145;
	st.global.f64 	[%rd146], %fd361;
	bra.uni 	$L__BB3_100;
$L__BB3_16:
	mad.lo.s32 	%r102, %r2, 28, %r1;
	mul.wide.u32 	%rd135, %r102, 8;
	add.s64 	%rd136, %rd3, %rd135;
	ld.global.f64 	%fd277, [%rd136];
	mul.wide.u32 	%rd137, %r2, 8;
	add.s64 	%rd138, %rd8, %rd137;
	ld.global.f64 	%fd278, [%rd138];
	add.f64 	%fd6, %fd277, %fd278;
	{
	.reg .b32 %temp; 
	mov.b64 	{%temp, %r103}, %fd6;
	}
	and.b32  	%r7, %r103, 2147483647;
	{
	.reg .b32 %temp; 
	mov.b64 	{%r104, %temp}, %fd6;
	}
	mov.b64 	%fd7, {%r104, %r7};
	setp.ltu.f64 	%p58, %fd7, 0d3FE4F92224DD2F1A;
	@%p58 bra 	$L__BB3_18;
	add.f64 	%fd279, %fd7, %fd7;
	cvt.rn.f32.f64 	%f17, %fd279;
	mul.f32 	%f18, %f17, 0f3FB8AA3B;
	cvt.rni.f32.f32 	%f19, %f18;
	cvt.f64.f32 	%fd280, %f19;
	fma.rn.f64 	%fd281, %fd280, 0dBFE62E42FEFA39EF, %fd279;
	fma.rn.f64 	%fd282, %fd281, 0d3E5AE904A4741B81, 0d3E928A27F89B6999;
	fma.rn.f64 	%fd283, %fd282, %fd281, 0d3EC71DE715FF7E07;
	fma.rn.f64 	%fd284, %fd283, %fd281, 0d3EFA019A6B0AC45A;
	fma.rn.f64 	%fd285, %fd284, %fd281, 0d3F2A01A017EED94F;
	fma.rn.f64 	%fd286, %fd285, %fd281, 0d3F56C16C17F2A71B;
	fma.rn.f64 	%fd287, %fd286, %fd281, 0d3F811111111173C4;
	fma.rn.f64 	%fd288, %fd287, %fd281, 0d3FA555555555211A;
	fma.rn.f64 	%fd289, %fd288, %fd281, 0d3FC5555555555540;
	fma.rn.f64 	%fd290, %fd289, %fd281, 0d3FE0000000000005;
	mul.f64 	%fd291, %fd281, %fd290;
	fma.rn.f64 	%fd292, %fd291, %fd281, %fd281;
	ex2.approx.ftz.f32 	%f20, %f19;
	cvt.f64.f32 	%fd293, %f20;
	mov.f64 	%fd294, 0d3FF0000000000000;
	sub.f64 	%fd295, %fd294, %fd293;
	neg.f64 	%fd296, %fd292;
	fma.rn.f64 	%fd297, %fd296, %fd293, %fd295;
	mov.f64 	%fd298, 0d4000000000000000;
	sub.f64 	%fd299, %fd298, %fd297;
	rcp.approx.ftz.f64 	%fd300, %fd299;
	neg.f64 	%fd301, %fd299;
	fma.rn.f64 	%fd302, %fd301, %fd300, 0d3FF0000000000000;
	fma.rn.f64 	%fd303, %fd302, %fd302, %fd302;
	fma.rn.f64 	%fd304, %fd303, %fd300, %fd300;
	fma.rn.f64 	%fd305, %fd304, 0dC000000000000000, 0d3FF0000000000000;
	setp.gt.u32 	%p59, %r7, 1077088193;
	selp.f64 	%fd306, 0d3FF0000000000000, %fd305, %p59;
	copysign.f64 	%fd362, %fd6, %fd306;
	bra.uni 	$L__BB3_19;
$L__BB3_18:
	mul.f64 	%fd307, %fd6, %fd6;
	fma.rn.f64 	%fd308, %fd307, 0dBEF0BC46E2F5E964, 0d3F14359F420AFC3D;
	fma.rn.f64 	%fd309, %fd308, %fd307, 0dBF2DF9F0728C5D84;
	fma.rn.f64 	%fd310, %fd309, %fd307, 0d3F4337D1CEC4F033;
	fma.rn.f64 	%fd311, %fd310, %fd307, 0dBF57D6E9674335B3;
	fma.rn.f64 	%fd312, %fd311, %fd307, 0d3F6D6D000D7AAD3D;
	fma.rn.f64 	%fd313, %fd312, %fd307, 0dBF8226E1F3CF1EF5;
	fma.rn.f64 	%fd314, %fd313, %fd307, 0d3F9664F47EC0C8CF;
	fma.rn.f64 	%fd315, %fd314, %fd307, 0dBFABA1BA1B80AB40;
	fma.rn.f64 	%fd316, %fd315, %fd307, 0d3FC111111110FA4A;
	fma.rn.f64 	%fd317, %fd316, %fd307, 0dBFD5555555555550;
	fma.rn.f64 	%fd318, %fd317, %fd307, 0d0000000000000000;
	fma.rn.f64 	%fd362, %fd318, %fd6, %fd6;
$L__BB3_19:
	mad.lo.s32 	%r105, %r2, 784, %r1;
	mul.wide.u32 	%rd139, %r105, 8;
	add.s64 	%rd140, %rd7, %rd139;
	st.global.f64 	[%rd140+224], %fd362;
	bra.uni 	$L__BB3_100;
$L__BB3_20:
	mul.f64 	%fd265, %fd11, %fd11;
	fma.rn.f64 	%fd266, %fd265, 0dBEF0BC46E2F5E964, 0d3F14359F420AFC3D;
	fma.rn.f64 	%fd267, %fd266, %fd265, 0dBF2DF9F0728C5D84;
	fma.rn.f64 	%fd268, %fd267, %fd265, 0d3F4337D1CEC4F033;
	fma.rn.f64 	%fd269, %fd268, %fd265, 0dBF57D6E9674335B3;
	fma.rn.f64 	%fd270, %fd269, %fd265, 0d3F6D6D000D7AAD3D;
	fma.rn.f64 	%fd271, %fd270, %fd265, 0dBF8226E1F3CF1EF5;
	fma.rn.f64 	%fd272, %fd271, %fd265, 0d3F9664F47EC0C8CF;
	fma.rn.f64 	%fd273, %fd272, %fd265, 0dBFABA1BA1B80AB40;
	fma.rn.f64 	%fd274, %fd273, %fd265, 0d3FC111111110FA4A;
	fma.rn.f64 	%fd275, %fd274, %fd265, 0dBFD5555555555550;
	fma.rn.f64 	%fd276, %fd275, %fd265, 0d0000000000000000;
	fma.rn.f64 	%fd363, %fd276, %fd11, %fd11;
$L__BB3_21:
	mad.lo.s32 	%r101, %r2, 756, %r8;
	mul.wide.u32 	%rd133, %r101, 8;
	add.s64 	%rd134, %rd7, %rd133;
	st.global.f64 	[%rd134], %fd363;
	bra.uni 	$L__BB3_100;
$L__BB3_22:
	mad.lo.s32 	%r95, %r2, 28, %r1;
	mul.wide.u32 	%rd123, %r95, 8;
	add.s64 	%rd124, %rd5, %rd123;
	ld.global.f64 	%fd193, [%rd124];
	mul.wide.u32 	%rd125, %r2, 8;
	add.s64 	%rd126, %rd8, %rd125;
	ld.global.f64 	%fd194, [%rd126];
	add.f64 	%fd16, %fd193, %fd194;
	{
	.reg .b32 %temp; 
	mov.b64 	{%temp, %r96}, %fd16;
	}
	and.b32  	%r10, %r96, 2147483647;
	{
	.reg .b32 %temp; 
	mov.b64 	{%r97, %temp}, %fd16;
	}
	mov.b64 	%fd17, {%r97, %r10};
	setp.ltu.f64 	%p54, %fd17, 0d3FE4F92224DD2F1A;
	@%p54 bra 	$L__BB3_24;
	add.f64 	%fd195, %fd17, %fd17;
	cvt.rn.f32.f64 	%f9, %fd195;
	mul.f32 	%f10, %f9, 0f3FB8AA3B;
	cvt.rni.f32.f32 	%f11, %f10;
	cvt.f64.f32 	%fd196, %f11;
	fma.rn.f64 	%fd197, %fd196, 0dBFE62E42FEFA39EF, %fd195;
	fma.rn.f64 	%fd198, %fd197, 0d3E5AE904A4741B81, 0d3E928A27F89B6999;
	fma.rn.f64 	%fd199, %fd198, %fd197, 0d3EC71DE715FF7E07;
	fma.rn.f64 	%fd200, %fd199, %fd197, 0d3EFA019A6B0AC45A;
	fma.rn.f64 	%fd201, %fd200, %fd197, 0d3F2A01A017EED94F;
	fma.rn.f64 	%fd202, %fd201, %fd197, 0d3F56C16C17F2A71B;
	fma.rn.f64 	%fd203, %fd202, %fd197, 0d3F811111111173C4;
	fma.rn.f64 	%fd204, %fd203, %fd197, 0d3FA555555555211A;
	fma.rn.f64 	%fd205, %fd204, %fd197, 0d3FC5555555555540;
	fma.rn.f64 	%fd206, %fd205, %fd197, 0d3FE0000000000005;
	mul.f64 	%fd207, %fd197, %fd206;
	fma.rn.f64 	%fd208, %fd207, %fd197, %fd197;
	ex2.approx.ftz.f32 	%f12, %f11;
	cvt.f64.f32 	%fd209, %f12;
	mov.f64 	%fd210, 0d3FF0000000000000;
	sub.f64 	%fd211, %fd210, %fd209;
	neg.f64 	%fd212, %fd208;
	fma.rn.f64 	%fd213, %fd212, %fd209, %fd211;
	mov.f64 	%fd214, 0d4000000000000000;
	sub.f64 	%fd215, %fd214, %fd213;
	rcp.approx.ftz.f64 	%fd216, %fd215;
	neg.f64 	%fd217, %fd215;
	fma.rn.f64 	%fd218, %fd217, %fd216, 0d3FF0000000000000;
	fma.rn.f64 	%fd219, %fd218, %fd218, %fd218;
	fma.rn.f64 	%fd220, %fd219, %fd216, %fd216;
	fma.rn.f64 	%fd221, %fd220, 0dC000000000000000, 0d3FF0000000000000;
	setp.gt.u32 	%p55, %r10, 1077088193;
	selp.f64 	%fd222, 0d3FF0000000000000, %fd221, %p55;
	copysign.f64 	%fd364, %fd16, %fd222;
	bra.uni 	$L__BB3_25;
$L__BB3_24:
	mul.f64 	%fd223, %fd16, %fd16;
	fma.rn.f64 	%fd224, %fd223, 0dBEF0BC46E2F5E964, 0d3F14359F420AFC3D;
	fma.rn.f64 	%fd225, %fd224, %fd223, 0dBF2DF9F0728C5D84;
	fma.rn.f64 	%fd226, %fd225, %fd223, 0d3F4337D1CEC4F033;
	fma.rn.f64 	%fd227, %fd226, %fd223, 0dBF57D6E9674335B3;
	fma.rn.f64 	%fd228, %fd227, %fd223, 0d3F6D6D000D7AAD3D;
	fma.rn.f64 	%fd229, %fd228, %fd223, 0dBF8226E1F3CF1EF5;
	fma.rn.f64 	%fd230, %fd229, %fd223, 0d3F9664F47EC0C8CF;
	fma.rn.f64 	%fd231, %fd230, %fd223, 0dBFABA1BA1B80AB40;
	fma.rn.f64 	%fd232, %fd231, %fd223, 0d3FC111111110FA4A;
	fma.rn.f64 	%fd233, %fd232, %fd223, 0dBFD5555555555550;
	fma.rn.f64 	%fd234, %fd233, %fd223, 0d0000000000000000;
	fma.rn.f64 	%fd364, %fd234, %fd16, %fd16;
$L__BB3_25:
	mad.lo.s32 	%r98, %r2, 784, %r1;
	mul.wide.u32 	%rd127, %r98, 8;
	add.s64 	%rd128, %rd7, %rd127;
	st.global.f64 	[%rd128+224], %fd364;
	bra.uni 	$L__BB3_100;
$L__BB3_26:
	mad.lo.s32 	%r11, %r2, 28, %r1;
	mul.wide.u32 	%rd117, %r11, 8;
	add.s64 	%rd118, %rd6, %rd117;
	ld.global.f64 	%fd151, [%rd118];
	mul.wide.u32 	%rd119, %r2, 8;
	add.s64 	%rd120, %rd8, %rd119;
	ld.global.f64 	%fd152, [%rd120];
	add.f64 	%fd21, %fd151, %fd152;
	{
	.reg .b32 %temp; 
	mov.b64 	{%temp, %r92}, %fd21;
	}
	and.b32  	%r12, %r92, 2147483647;
	{
	.reg .b32 %temp; 
	mov.b64 	{%r93, %temp}, %fd21;
	}
	mov.b64 	%fd22, {%r93, %r12};
	setp.ltu.f64 	%p52, %fd22, 0d3FE4F92224DD2F1A;
	@%p52 bra 	$L__BB3_28;
	add.f64 	%fd153, %fd22, %fd22;
	cvt.rn.f32.f64 	%f5, %fd153;
	mul.f32 	%f6, %f5, 0f3FB8AA3B;
	cvt.rni.f32.f32 	%f7, %f6;
	cvt.f64.f32 	%fd154, %f7;
	fma.rn.f64 	%fd155, %fd154, 0dBFE62E42FEFA39EF, %fd153;
	fma.rn.f64 	%fd156, %fd155, 0d3E5AE904A4741B81, 0d3E928A27F89B6999;
	fma.rn.f64 	%fd157, %fd156, %fd155, 0d3EC71DE715FF7E07;
	fma.rn.f64 	%fd158, %fd157, %fd155, 0d3EFA019A6B0AC45A;
	fma.rn.f64 	%fd159, %fd158, %fd155, 0d3F2A01A017EED94F;
	fma.rn.f64 	%fd160, %fd159, %fd155, 0d3F56C16C17F2A71B;
	fma.rn.f64 	%fd161, %fd160, %fd155, 0d3F811111111173C4;
	fma.rn.f64 	%fd162, %fd161, %fd155, 0d3FA555555555211A;
	fma.rn.f64 	%fd163, %fd162, %fd155, 0d3FC5555555555540;
	fma.rn.f64 	%fd164, %fd163, %fd155, 0d3FE0000000000005;
	mul.f64 	%fd165, %fd155, %fd164;
	fma.rn.f64 	%fd166, %fd165, %fd155, %fd155;
	ex2.approx.ftz.f32 	%f8, %f7;
	cvt.f64.f32 	%fd167, %f8;
	mov.f64 	%fd168, 0d3FF0000000000000;
	sub.f64 	%fd169, %fd168, %fd167;
	neg.f64 	%fd170, %fd166;
	fma.rn.f64 	%fd171, %fd170, %fd167, %fd169;
	mov.f64 	%fd172, 0d4000000000000000;
	sub.f64 	%fd173, %fd172, %fd171;
	rcp.approx.ftz.f64 	%fd174, %fd173;
	neg.f64 	%fd175, %fd173;
	fma.rn.f64 	%fd176, %fd175, %fd174, 0d3FF0000000000000;
	fma.rn.f64 	%fd177, %fd176, %fd176, %fd176;
	fma.rn.f64 	%fd178, %fd177, %fd174, %fd174;
	fma.rn.f64 	%fd179, %fd178, 0dC000000000000000, 0d3FF0000000000000;
	setp.gt.u32 	%p53, %r12, 1077088193;
	selp.f64 	%fd180, 0d3FF0000000000000, %fd179, %p53;
	copysign.f64 	%fd365, %fd21, %fd180;
	bra.uni 	$L__BB3_29;
$L__BB3_28:
	mul.f64 	%fd181, %fd21, %fd21;
	fma.rn.f64 	%fd182, %fd181, 0dBEF0BC46E2F5E964, 0d3F14359F420AFC3D;
	fma.rn.f64 	%fd183, %fd182, %fd181, 0dBF2DF9F0728C5D84;
	fma.rn.f64 	%fd184, %fd183, %fd181, 0d3F4337D1CEC4F033;
	fma.rn.f64 	%fd185, %fd184, %fd181, 0dBF57D6E9674335B3;
	fma.rn.f64 	%fd186, %fd185, %fd181, 0d3F6D6D000D7AAD3D;
	fma.rn.f64 	%fd187, %fd186, %fd181, 0dBF8226E1F3CF1EF5;
	fma.rn.f64 	%fd188, %fd187, %fd181, 0d3F9664F47EC0C8CF;
	fma.rn.f64 	%fd189, %fd188, %fd181, 0dBFABA1BA1B80AB40;
	fma.rn.f64 	%fd190, %fd189, %fd181, 0d3FC111111110FA4A;
	fma.rn.f64 	%fd191, %fd190, %fd181, 0dBFD5555555555550;
	fma.rn.f64 	%fd192, %fd191, %fd181, 0d0000000000000000;
	fma.rn.f64 	%fd365, %fd192, %fd21, %fd21;
$L__BB3_29:
	mad.lo.s32 	%r94, %r2, 756, %r11;
	mul.wide.u32 	%rd121, %r94, 8;
	add.s64 	%rd122, %rd7, %rd121;
	st.global.f64 	[%rd122], %fd365;
	bra.uni 	$L__BB3_100;
$L__BB3_30:
	mul.f64 	%fd139, %fd26, %fd26;
	fma.rn.f64 	%fd140, %fd139, 0dBEF0BC46E2F5E964, 0d3F14359F420AFC3D;
	fma.rn.f64 	%fd141, %fd140, %fd139, 0dBF2DF9F0728C5D84;
	fma.rn.f64 	%fd142, %fd141, %fd139, 0d3F4337D1CEC4F033;
	fma.rn.f64 	%fd143, %fd142, %fd139, 0dBF57D6E9674335B3;
	fma.rn.f64 	%fd144, %fd143, %fd139, 0d3F6D6D000D7AAD3D;
	fma.rn.f64 	%fd145, %fd144, %fd139, 0dBF8226E1F3CF1EF5;
	fma.rn.f64 	%fd146, %fd145, %fd139, 0d3F9664F47EC0C8CF;
	fma.rn.f64 	%fd147, %fd146, %fd139, 0dBFABA1BA1B80AB40;
	fma.rn.f64 	%fd148, %fd147, %fd139, 0d3FC111111110FA4A;
	fma.rn.f64 	%fd149, %fd148, %fd139, 0dBFD5555555555550;
	fma.rn.f64 	%fd150, %fd149, %fd139, 0d0000000000000000;
	fma.rn.f64 	%fd366, %fd150, %fd26, %fd26;
$L__BB3_31:
	mad.lo.s32 	%r91, %r2, 784, %r1;
	mul.wide.u32 	%rd115, %r91, 8;
	add.s64 	%rd116, %rd7, %rd115;
	st.global.f64 	[%rd116+224], %fd366;
	bra.uni 	$L__BB3_100;
$L__BB3_32:
	setp.lt.u32 	%p5, %r1, 28;
	@%p5 bra 	$L__BB3_100;
	cvt.u16.u32 	%rs2, %r1;
	mul.hi.u16 	%rs3, %rs2, 2341;
	mul.lo.s16 	%rs4, %rs3, 28;
	sub.s16 	%rs1, %rs2, %rs4;
	cvt.u32.u16 	%r14, %rs1;
	setp.gt.s32 	%p6, %r3, 2;
	@%p6 bra 	$L__BB3_47;
	setp.eq.s32 	%p10, %r3, 0;
	@%p10 bra 	$L__BB3_60;
	setp.eq.s32 	%p11, %r3, 1;
	@%p11 bra 	$L__BB3_70;
	setp.eq.s32 	%p12, %r3, 2;
	@%p12 bra 	$L__BB3_37;
	bra.uni 	$L__BB3_100;
$L__BB3_37:
	setp.gt.u32 	%p28, %r1, 55;
	add.s32 	%r55, %r4, %r2;
	mul.lo.s32 	%r56, %r55, 180;
	cvt.u64.u32 	%rd69, %r56;
	cvt.u64.u16 	%rd70, %rs1;
	add.s64 	%rd71, %rd70, %rd69;
	shl.b64 	%rd72, %rd71, 3;
	add.s64 	%rd12, %rd1, %rd72;
	@%p28 bra 	$L__BB3_39;
	ld.global.f64 	%fd70, [%rd12+608];
	mad.lo.s32 	%r57, %r2, 28, %r14;
	mul.wide.u32 	%rd73, %r57, 8;
	add.s64 	%rd74, %rd9, %rd73;
	ld.global.f64 	%fd71, [%rd74];
	add.f64 	%fd72, %fd70, %fd71;
	st.global.f64 	[%rd74], %fd72;
$L__BB3_39:
	add.s32 	%r58, %r1, -56;
	setp.gt.u32 	%p29, %r58, 27;
	@%p29 bra 	$L__BB3_41;
	ld.global.f64 	%fd73, [%rd12+896];
	mad.lo.s32 	%r59, %r2, 28, %r14;
	mul.wide.u32 	%rd75, %r59, 8;
	add.s64 	%rd76, %rd2, %rd75;
	ld.global.f64 	%fd74, [%rd76];
	add.f64 	%fd75, %fd73, %fd74;
	st.global.f64 	[%rd76], %fd75;
$L__BB3_41:
	add.s32 	%r60, %r1, -84;
	setp.gt.u32 	%p30, %r60, 27;
	@%p30 bra 	$L__BB3_43;
	ld.global.f64 	%fd76, [%rd12+1184];
	mad.lo.s32 	%r61, %r2, 28, %r14;
	mul.wide.u32 	%rd77, %r61, 8;
	add.s64 	%rd78, %rd3, %rd77;
	st.global.f64 	[%rd78], %fd76;
$L__BB3_43:
	add.s32 	%r62, %r1, -112;
	setp.gt.u32 	%p31, %r62, 27;
	@%p31 bra 	$L__BB3_45;
	ld.global.f64 	%fd77, [%rd12+32];
	mad.lo.s32 	%r63, %r2, 28, %r14;
	mul.wide.u32 	%rd79, %r63, 8;
	add.s64 	%rd80, %rd5, %rd79;
	ld.global.f64 	%fd78, [%rd80];
	add.f64 	%fd79, %fd77, %fd78;
	st.global.f64 	[%rd80], %fd79;
$L__BB3_45:
	add.s32 	%r64, %r1, -140;
	setp.gt.u32 	%p32, %r64, 27;
	@%p32 bra 	$L__BB3_100;
	ld.global.f64 	%fd80, [%rd12+320];
	mad.lo.s32 	%r65, %r2, 28, %r14;
	mul.wide.u32 	%rd81, %r65, 8;
	add.s64 	%rd82, %rd6, %rd81;
	ld.global.f64 	%fd81, [%rd82];
	add.f64 	%fd82, %fd80, %fd81;
	st.global.f64 	[%rd82], %fd82;
	bra.uni 	$L__BB3_100;
$L__BB3_47:
	setp.eq.s32 	%p7, %r3, 3;
	@%p7 bra 	$L__BB3_80;
	setp.eq.s32 	%p8, %r3, 4;
	@%p8 bra 	$L__BB3_90;
	setp.eq.s32 	%p9, %r3, 5;
	@%p9 bra 	$L__BB3_50;
	bra.uni 	$L__BB3_100;
$L__BB3_50:
	setp.gt.u32 	%p13, %r1, 55;
	add.s32 	%r22, %r4, %r2;
	mul.lo.s32 	%r23, %r22, 180;
	cvt.u64.u32 	%rd27, %r23;
	cvt.u64.u16 	%rd28, %rs1;
	add.s64 	%rd29, %rd28, %rd27;
	shl.b64 	%rd30, %rd29, 3;
	add.s64 	%rd15, %rd1, %rd30;
	@%p13 bra 	$L__BB3_52;
	ld.global.f64 	%fd31, [%rd15+32];
	mad.lo.s32 	%r24, %r2, 28, %r14;
	mul.wide.u32 	%rd31, %r24, 8;
	add.s64 	%rd32, %rd2, %rd31;
	ld.global.f64 	%fd32, [%rd32];
	add.f64 	%fd33, %fd31, %fd32;
	st.global.f64 	[%rd32], %fd33;
$L__BB3_52:
	add.s32 	%r25, %r1, -56;
	setp.gt.u32 	%p14, %r25, 27;
	@%p14 bra 	$L__BB3_54;
	ld.global.f64 	%fd34, [%rd15+320];
	mad.lo.s32 	%r26, %r2, 28, %r14;
	mul.wide.u32 	%rd33, %r26, 8;
	add.s64 	%rd34, %rd3, %rd33;
	ld.global.f64 	%fd35, [%rd34];
	add.f64 	%fd36, %fd34, %fd35;
	st.global.f64 	[%rd34], %fd36;
$L__BB3_54:
	add.s32 	%r27, %r1, -84;
	setp.gt.u32 	%p15, %r27, 27;
	@%p15 bra 	$L__BB3_56;
	ld.global.f64 	%fd37, [%rd15+608];
	mad.lo.s32 	%r28, %r2, 28, %r14;
	mul.wide.u32 	%rd35, %r28, 8;
	add.s64 	%rd36, %rd4, %rd35;
	ld.global.f64 	%fd38, [%rd36];
	add.f64 	%fd39, %fd37, %fd38;
	st.global.f64 	[%rd36], %fd39;
$L__BB3_56:
	add.s32 	%r29, %r1, -112;
	setp.gt.u32 	%p16, %r29, 27;
	@%p16 bra 	$L__BB3_58;
	ld.global.f64 	%fd40, [%rd15+896];
	mad.lo.s32 	%r30, %r2, 28, %r14;
	mul.wide.u32 	%rd37, %r30, 8;
	add.s64 	%rd38, %rd5, %rd37;
	ld.global.f64 	%fd41, [%rd38];
	add.f64 	%fd42, %fd40, %fd41;
	st.global.f64 	[%rd38], %fd42;
$L__BB3_58:
	add.s32 	%r31, %r1, -140;
	setp.gt.u32 	%p17, %r31, 27;
	@%p17 bra 	$L__BB3_100;
	ld.global.f64 	%fd43, [%rd15+1184];
	mad.lo.s32 	%r32, %r2, 28, %r14;
	mul.wide.u32 	%rd39, %r32, 8;
	add.s64 	%rd40, %rd6, %rd39;
	st.global.f64 	[%rd40], %fd43;
	bra.uni 	$L__BB3_100;
$L__BB3_60:
	setp.gt.u32 	%p38, %r1, 55;
	add.s32 	%r77, %r4, %r2;
	mul.lo.s32 	%r78, %r77, 180;
	cvt.u64.u32 	%rd97, %r78;
	cvt.u64.u16 	%rd98, %rs1;
	add.s64 	%rd99, %rd98, %rd97;
	shl.b64 	%rd100, %rd99, 3;
	add.s64 	%rd10, %rd1, %rd100;
	@%p38 bra 	$L__BB3_62;
	ld.global.f64 	%fd96, [%rd10+1184];
	mad.lo.s32 	%r79, %r2, 28, %r14;
	mul.wide.u32 	%rd101, %r79, 8;
	add.s64 	%rd102, %rd9, %rd101;
	st.global.f64 	[%rd102], %fd96;
$L__BB3_62:
	add.s32 	%r80, %r1, -56;
	setp.gt.u32 	%p39, %r80, 27;
	@%p39 bra 	$L__BB3_64;
	ld.global.f64 	%fd97, [%rd10+32];
	mad.lo.s32 	%r81, %r2, 28, %r14;
	mul.wide.u32 	%rd103, %r81, 8;
	add.s64 	%rd104, %rd3, %rd103;
	ld.global.f64 	%fd98, [%rd104];
	add.f64 	%fd99, %fd97, %fd98;
	st.global.f64 	[%rd104], %fd99;
$L__BB3_64:
	add.s32 	%r82, %r1, -84;
	setp.gt.u32 	%p40, %r82, 27;
	@%p40 bra 	$L__BB3_66;
	ld.global.f64 	%fd100, [%rd10+320];
	mad.lo.s32 	%r83, %r2, 28, %r14;
	mul.wide.u32 	%rd105, %r83, 8;
	add.s64 	%rd106, %rd4, %rd105;
	ld.global.f64 	%fd101, [%rd106];
	add.f64 	%fd102, %fd100, %fd101;
	st.global.f64 	[%rd106], %fd102;
$L__BB3_66:
	add.s32 	%r84, %r1, -112;
	setp.gt.u32 	%p41, %r84, 27;
	@%p41 bra 	$L__BB3_68;
	ld.global.f64 	%fd103, [%rd10+608];
	mad.lo.s32 	%r85, %r2, 28, %r14;
	mul.wide.u32 	%rd107, %r85, 8;
	add.s64 	%rd108, %rd5, %rd107;
	ld.global.f64 	%fd104, [%rd108];
	add.f64 	%fd105, %fd103, %fd104;
	st.global.f64 	[%rd108], %fd105;
$L__BB3_68:
	add.s32 	%r86, %r1, -140;
	setp.gt.u32 	%p42, %r86, 27;
	@%p42 bra 	$L__BB3_100;
	ld.global.f64 	%fd106, [%rd10+896];
	mad.lo.s32 	%r87, %r2, 28, %r14;
	mul.wide.u32 	%rd109, %r87, 8;
	add.s64 	%rd110, %rd6, %rd109;
	ld.global.f64 	%fd107, [%rd110];
	add.f64 	%fd108, %fd106, %fd107;
	st.global.f64 	[%rd110], %fd108;
	bra.uni 	$L__BB3_100;
$L__BB3_70:
	setp.gt.u32 	%p33, %r1, 55;
	add.s32 	%r66, %r4, %r2;
	mul.lo.s32 	%r67, %r66, 180;
	cvt.u64.u32 	%rd83, %r67;
	cvt.u64.u16 	%rd84, %rs1;
	add.s64 	%rd85, %rd84, %rd83;
	shl.b64 	%rd86, %rd85, 3;
	add.s64 	%rd11, %rd1, %rd86;
	@%p33 bra 	$L__BB3_72;
	ld.global.f64 	%fd83, [%rd11+896];
	mad.lo.s32 	%r68, %r2, 28, %r14;
	mul.wide.u32 	%rd87, %r68, 8;
	add.s64 	%rd88, %rd9, %rd87;
	ld.global.f64 	%fd84, [%rd88];
	add.f64 	%fd85, %fd83, %fd84;
	st.global.f64 	[%rd88], %fd85;
$L__BB3_72:
	add.s32 	%r69, %r1, -56;
	setp.gt.u32 	%p34, %r69, 27;
	@%p34 bra 	$L__BB3_74;
	ld.global.f64 	%fd86, [%rd11+1184];
	mad.lo.s32 	%r70, %r2, 28, %r14;
	mul.wide.u32 	%rd89, %r70, 8;
	add.s64 	%rd90, %rd2, %rd89;
	st.global.f64 	[%rd90], %fd86;
$L__BB3_74:
	add.s32 	%r71, %r1, -84;
	setp.gt.u32 	%p35, %r71, 27;
	@%p35 bra 	$L__BB3_76;
	ld.global.f64 	%fd87, [%rd11+32];
	mad.lo.s32 	%r72, %r2, 28, %r14;
	mul.wide.u32 	%rd91, %r72, 8;
	add.s64 	%rd92, %rd4, %rd91;
	ld.global.f64 	%fd88, [%rd92];
	add.f64 	%fd89, %fd87, %fd88;
	st.global.f64 	[%rd92], %fd89;
$L__BB3_76:
	add.s32 	%r73, %r1, -112;
	setp.gt.u32 	%p36, %r73, 27;
	@%p36 bra 	$L__BB3_78;
	ld.global.f64 	%fd90, [%rd11+320];
	mad.lo.s32 	%r74, %r2, 28, %r14;
	mul.wide.u32 	%rd93, %r74, 8;
	add.s64 	%rd94, %rd5, %rd93;
	ld.global.f64 	%fd91, [%rd94];
	add.f64 	%fd92, %fd90, %fd91;
	st.global.f64 	[%rd94], %fd92;
$L__BB3_78:
	add.s32 	%r75, %r1, -140;
	setp.gt.u32 	%p37, %r75, 27;
	@%p37 bra 	$L__BB3_100;
	ld.global.f64 	%fd93, [%rd11+608];
	mad.lo.s32 	%r76, %r2, 28, %r14;
	mul.wide.u32 	%rd95, %r76, 8;
	add.s64 	%rd96, %rd6, %rd95;
	ld.global.f64 	%fd94, [%rd96];
	add.f64 	%fd95, %fd93, %fd94;
	st.global.f64 	[%rd96], %fd95;
	bra.uni 	$L__BB3_100;
$L__BB3_80:
	setp.gt.u32 	%p23, %r1, 55;
	add.s32 	%r44, %r4, %r2;
	mul.lo.s32 	%r45, %r44, 180;
	cvt.u64.u32 	%rd55, %r45;
	cvt.u64.u16 	%rd56, %rs1;
	add.s64 	%rd57, %rd56, %rd55;
	shl.b64 	%rd58, %rd57, 3;
	add.s64 	%rd13, %rd1, %rd58;
	@%p23 bra 	$L__BB3_82;
	ld.global.f64 	%fd57, [%rd13+320];
	mad.lo.s32 	%r46, %r2, 28, %r14;
	mul.wide.u32 	%rd59, %r46, 8;
	add.s64 	%rd60, %rd9, %rd59;
	ld.global.f64 	%fd58, [%rd60];
	add.f64 	%fd59, %fd57, %fd58;
	st.global.f64 	[%rd60], %fd59;
$L__BB3_82:
	add.s32 	%r47, %r1, -56;
	setp.gt.u32 	%p24, %r47, 27;
	@%p24 bra 	$L__BB3_84;
	ld.global.f64 	%fd60, [%rd13+608];
	mad.lo.s32 	%r48, %r2, 28, %r14;
	mul.wide.u32 	%rd61, %r48, 8;
	add.s64 	%rd62, %rd2, %rd61;
	ld.global.f64 	%fd61, [%rd62];
	add.f64 	%fd62, %fd60, %fd61;
	st.global.f64 	[%rd62], %fd62;
$L__BB3_84:
	add.s32 	%r49, %r1, -84;
	setp.gt.u32 	%p25, %r49, 27;
	@%p25 bra 	$L__BB3_86;
	ld.global.f64 	%fd63, [%rd13+896];
	mad.lo.s32 	%r50, %r2, 28, %r14;
	mul.wide.u32 	%rd63, %r50, 8;
	add.s64 	%rd64, %rd3, %rd63;
	ld.global.f64 	%fd64, [%rd64];
	add.f64 	%fd65, %fd63, %fd64;
	st.global.f64 	[%rd64], %fd65;
$L__BB3_86:
	add.s32 	%r51, %r1, -112;
	setp.gt.u32 	%p26, %r51, 27;
	@%p26 bra 	$L__BB3_88;
	ld.global.f64 	%fd66, [%rd13+1184];
	mad.lo.s32 	%r52, %r2, 28, %r14;
	mul.wide.u32 	%rd65, %r52, 8;
	add.s64 	%rd66, %rd4, %rd65;
	st.global.f64 	[%rd66], %fd66;
$L__BB3_88:
	add.s32 	%r53, %r1, -140;
	setp.gt.u32 	%p27, %r53, 27;
	@%p27 bra 	$L__BB3_100;
	ld.global.f64 	%fd67, [%rd13+32];
	mad.lo.s32 	%r54, %r2, 28, %r14;
	mul.wide.u32 	%rd67, %r54, 8;
	add.s64 	%rd68, %rd6, %rd67;
	ld.global.f64 	%fd68, [%rd68];
	add.f64 	%fd69, %fd67, %fd68;
	st.global.f64 	[%rd68], %fd69;
	bra.uni 	$L__BB3_100;
$L__BB3_90:
	setp.gt.u32 	%p18, %r1, 55;
	add.s32 	%r33, %r4, %r2;
	mul.lo.s32 	%r34, %r33, 180;
	cvt.u64.u32 	%rd41, %r34;
	cvt.u64.u16 	%rd42, %rs1;
	add.s64 	%rd43, %rd42, %rd41;
	shl.b64 	%rd44, %rd43, 3;
	add.s64 	%rd14, %rd1, %rd44;
	@%p18 bra 	$L__BB3_92;
	ld.global.f64 	%fd44, [%rd14+32];
	mad.lo.s32 	%r35, %r2, 28, %r14;
	mul.wide.u32 	%rd45, %r35, 8;
	add.s64 	%rd46, %rd9, %rd45;
	ld.global.f64 	%fd45, [%rd46];
	add.f64 	%fd46, %fd44, %fd45;
	st.global.f64 	[%rd46], %fd46;
$L__BB3_92:
	add.s32 	%r36, %r1, -56;
	setp.gt.u32 	%p19, %r36, 27;
	@%p19 bra 	$L__BB3_94;
	ld.global.f64 	%fd47, [%rd14+320];
	mad.lo.s32 	%r37, %r2, 28, %r14;
	mul.wide.u32 	%rd47, %r37, 8;
	add.s64 	%rd48, %rd2, %rd47;
	ld.global.f64 	%fd48, [%rd48];
	add.f64 	%fd49, %fd47, %fd48;
	st.global.f64 	[%rd48], %fd49;
$L__BB3_94:
	add.s32 	%r38, %r1, -84;
	setp.gt.u32 	%p20, %r38, 27;
	@%p20 bra 	$L__BB3_96;
	ld.global.f64 	%fd50, [%rd14+608];
	mad.lo.s32 	%r39, %r2, 28, %r14;
	mul.wide.u32 	%rd49, %r39, 8;
	add.s64 	%rd50, %rd3, %rd49;
	ld.global.f64 	%fd51, [%rd50];
	add.f64 	%fd52, %fd50, %fd51;
	st.global.f64 	[%rd50], %fd52;
$L__BB3_96:
	add.s32 	%r40, %r1, -112;
	setp.gt.u32 	%p21, %r40, 27;
	@%p21 bra 	$L__BB3_98;
	ld.global.f64 	%fd53, [%rd14+896];
	mad.lo.s32 	%r41, %r2, 28, %r14;
	mul.wide.u32 	%rd51, %r41, 8;
	add.s64 	%rd52, %rd4, %rd51;
	ld.global.f64 	%fd54, [%rd52];
	add.f64 	%fd55, %fd53, %fd54;
	st.global.f64 	[%rd52], %fd55;
$L__BB3_98:
	add.s32 	%r42, %r1, -140;
	setp.gt.u32 	%p22, %r42, 27;
	@%p22 bra 	$L__BB3_100;
	ld.global.f64 	%fd56, [%rd14+1184];
	mad.lo.s32 	%r43, %r2, 28, %r14;
	mul.wide.u32 	%rd53, %r43, 8;
	add.s64 	%rd54, %rd5, %rd53;
	st.global.f64 	[%rd54], %fd56;
$L__BB3_100:
	ret;

}
	// .globl	poolcore
.visible .entry poolcore(
	.param .u64 .ptr .align 1 poolcore_param_0,
	.param .u64 .ptr .align 1 poolcore_param_1,
	.param .u64 .ptr .align 1 poolcore_param_2
)
{
	.reg .pred 	%p<4>;
	.reg .b16 	%rs<5>;
	.reg .b32 	%r<14>;
	.reg .b64 	%rd<16>;
	.reg .b64 	%fd<4>;

	ld.param.u64 	%rd5, [poolcore_param_0];
	ld.param.u64 	%rd6, [poolcore_param_1];
	ld.param.u64 	%rd7, [poolcore_param_2];
	cvta.to.global.u64 	%rd8, %rd7;
	ld.global.u32 	%r1, [%rd8];
	setp.lt.s32 	%p1, %r1, 5;
	@%p1 bra 	$L__BB4_3;
	cvta.to.global.u64 	%rd9, %rd6;
	cvta.to.global.u64 	%rd10, %rd5;
	add.s32 	%r2, %r1, -5;
	and.b32  	%r3, %r2, -2147483647;
	setp.eq.s32 	%p2, %r3, 1;
	mov.u32 	%r4, %tid.x;
	cvt.u16.u32 	%rs1, %r4;
	mul.hi.u16 	%rs2, %rs1, 2341;
	mul.lo.s16 	%rs3, %rs2, 28;
	sub.s16 	%rs4, %rs1, %rs3;
	cvt.u32.u16 	%r5, %rs4;
	mov.u32 	%r6, %ctaid.x;
	shr.u32 	%r7, %r5, 1;
	shr.u32 	%r8, %r2, 1;
	mad.lo.s32 	%r9, %r6, 196, %r7;
	mad.lo.s32 	%r10, %r8, 14, %r9;
	mul.wide.u32 	%rd11, %r10, 8;
	add.s64 	%rd1, %rd10, %rd11;
	selp.b32 	%r11, 0, 28, %p2;
	mad.lo.s32 	%r12, %r6, 784, %r5;
	add.s32 	%r13, %r12, %r11;
	mul.wide.u32 	%rd12, %r13, 8;
	add.s64 	%rd13, %rd9, %rd12;
	ld.global.f64 	%fd1, [%rd13];
	ld.global.u64 	%rd15, [%rd1];
$L__BB4_2:
	mov.b64 	%fd2, %rd15;
	max.f64 	%fd3, %fd1, %fd2;
	mov.b64 	%rd14, %fd3;
	atom.relaxed.global.cas.b64 	%rd4, [%rd1], %rd15, %rd14;
	setp.ne.s64 	%p3, %rd15, %rd4;
	mov.u64 	%rd15, %rd4;
	@%p3 bra 	$L__BB4_2;
$L__BB4_3:
	ret;

}
	// .globl	Pool2Core
.visible .entry Pool2Core(
	.param .u64 .ptr .align 1 Pool2Core_param_0,
	.param .u64 .ptr .align 1 Pool2Core_param_1,
	.param .u64 .ptr .align 1 Pool2Core_param_2,
	.param .u64 .ptr .align 1 Pool2Core_param_3
)
{
	.reg .pred 	%p<4>;
	.reg .b16 	%rs<5>;
	.reg .b32 	%r<15>;
	.reg .b64 	%rd<16>;
	.reg .b64 	%fd<4>;

	ld.param.u64 	%rd5, [Pool2Core_param_0];
	ld.param.u64 	%rd6, [Pool2Core_param_1];
	ld.param.u64 	%rd7, [Pool2Core_param_3];
	cvta.to.global.u64 	%rd8, %rd7;
	ld.global.u32 	%r1, [%rd8];
	bar.sync 	0;
	setp.lt.s32 	%p1, %r1, 5;
	@%p1 bra 	$L__BB5_4;
	cvta.to.global.u64 	%rd9, %rd6;
	cvta.to.global.u64 	%rd10, %rd5;
	add.s32 	%r2, %r1, -5;
	and.b32  	%r3, %r2, -2147483647;
	setp.eq.s32 	%p2, %r3, 1;
	mov.u32 	%r4, %tid.x;
	cvt.u16.u32 	%rs1, %r4;
	mul.hi.u16 	%rs2, %rs1, 6554;
	mul.lo.s16 	%rs3, %rs2, 10;
	sub.s16 	%rs4, %rs1, %rs3;
	cvt.u32.u16 	%r5, %rs4;
	mov.u32 	%r6, %ctaid.x;
	mul.wide.u16 	%r7, %rs4, 8;
	and.b32  	%r8, %r7, 112;
	shr.u32 	%r9, %r2, 1;
	add.s32 	%r10, %r8, %r6;
	mad.lo.s32 	%r11, %r9, 80, %r10;
	mul.wide.u32 	%rd11, %r11, 8;
	add.s64 	%rd1, %rd10, %rd11;
	selp.b32 	%r12, 0, 10, %p2;
	mad.lo.s32 	%r13, %r6, 100, %r5;
	add.s32 	%r14, %r13, %r12;
	mul.wide.u32 	%rd12, %r14, 8;
	add.s64 	%rd13, %rd9, %rd12;
	ld.global.f64 	%fd1, [%rd13];
	ld.global.u64 	%rd15, [%rd1];
$L__BB5_2:
	mov.b64 	%fd2, %rd15;
	max.f64 	%fd3, %fd1, %fd2;
	mov.b64 	%rd14, %fd3;
	atom.relaxed.global.cas.b64 	%rd4, [%rd1], %rd15, %rd14;
	setp.ne.s64 	%p3, %rd15, %rd4;
	mov.u64 	%rd15, %rd4;
	@%p3 bra 	$L__BB5_2;
	bar.sync 	0;
$L__BB5_4:
	ret;

}
	// .globl	Partial2Core
.visible .entry Partial2Core(
	.param .u64 .ptr .align 1 Partial2Core_param_0,
	.param .u64 .ptr .align 1 Partial2Core_param_1,
	.param .u64 .ptr .align 1 Partial2Core_param_2,
	.param .u64 .ptr .align 1 Partial2Core_param_3
)
{
	.reg .pred 	%p<8>;
	.reg .b16 	%rs<10>;
	.reg .b32 	%r<19>;
	.reg .b64 	%rd<46>;
	.reg .b64 	%fd<31>;

	ld.param.u64 	%rd22, [Partial2Core_param_0];
	ld.param.u64 	%rd23, [Partial2Core_param_1];
	ld.param.u64 	%rd24, [Partial2Core_param_2];
	ld.param.u64 	%rd25, [Partial2Core_param_3];
	cvta.to.global.u64 	%rd26, %rd24;
	cvta.to.global.u64 	%rd27, %rd22;
	cvta.to.global.u64 	%rd28, %rd23;
	cvta.to.global.u64 	%rd29, %rd25;
	ld.global.u32 	%r1, [%rd29];
	mov.u32 	%r2, %tid.x;
	cvt.u16.u32 	%rs1, %r2;
	mul.hi.u16 	%rs2, %rs1, 2622;
	cvt.u32.u16 	%r3, %rs2;
	mov.u32 	%r4, %ctaid.x;
	mul.lo.s16 	%rs3, %rs2, 25;
	sub.s16 	%rs4, %rs1, %rs3;
	cvt.u32.u16 	%r5, %rs4;
	mul.lo.s16 	%rs5, %rs4, 52;
	shr.u16 	%rs6, %rs5, 8;
	mul.lo.s16 	%rs7, %rs6, 5;
	sub.s16 	%rs8, %rs4, %rs7;
	cvt.u32.u16 	%r6, %rs8;
	and.b32  	%r7, %r6, 255;
	and.b32  	%r8, %r1, -2147483647;
	setp.eq.s32 	%p1, %r8, 1;
	selp.b32 	%r9, 16, 0, %p1;
	add.s32 	%r10, %r4, %r7;
	mul.lo.s16 	%rs9, %rs6, 18;
	cvt.u32.u16 	%r11, %rs9;
	and.b32  	%r12, %r11, 254;
	add.s32 	%r13, %r10, %r12;
	add.s32 	%r14, %r9, %r3;
	mad.lo.s32 	%r15, %r14, 90, %r13;
	mul.wide.u32 	%rd30, %r15, 8;
	add.s64 	%rd1, %rd28, %rd30;
	mov.b64 	%rd31, 0;
	st.global.u64 	[%rd1], %rd31;
	bar.sync 	0;
	mad.lo.s32 	%r16, %r1, 14, %r4;
	mul.wide.u16 	%r17, %rs2, 150;
	add.s32 	%r18, %r17, %r5;
	mul.wide.s32 	%rd32, %r16, 8;
	add.s64 	%rd2, %rd27, %rd32;
	ld.global.f64 	%fd7, [%rd2];
	mul.wide.u32 	%rd33, %r18, 8;
	add.s64 	%rd3, %rd26, %rd33;
	ld.global.f64 	%fd8, [%rd3];
	mul.f64 	%fd1, %fd7, %fd8;
	ld.global.u64 	%rd40, [%rd1];
$L__BB6_1:
	mov.b64 	%fd9, %rd40;
	add.f64 	%fd10, %fd1, %fd9;
	mov.b64 	%rd34, %fd10;
	atom.relaxed.global.cas.b64 	%rd6, [%rd1], %rd40, %rd34;
	setp.ne.s64 	%p2, %rd40, %rd6;
	mov.u64 	%rd40, %rd6;
	@%p2 bra 	$L__BB6_1;
	bar.sync 	0;
	ld.global.f64 	%fd11, [%rd2+1568];
	ld.global.f64 	%fd12, [%rd3+200];
	mul.f64 	%fd2, %fd11, %fd12;
	ld.global.u64 	%rd41, [%rd1];
$L__BB6_3:
	mov.b64 	%fd13, %rd41;
	add.f64 	%fd14, %fd2, %fd13;
	mov.b64 	%rd35, %fd14;
	atom.relaxed.global.cas.b64 	%rd9, [%rd1], %rd41, %rd35;
	setp.ne.s64 	%p3, %rd41, %rd9;
	mov.u64 	%rd41, %rd9;
	@%p3 bra 	$L__BB6_3;
	bar.sync 	0;
	ld.global.f64 	%fd15, [%rd2+3136];
	ld.global.f64 	%fd16, [%rd3+400];
	mul.f64 	%fd3, %fd15, %fd16;
	ld.global.u64 	%rd42, [%rd1];
$L__BB6_5:
	mov.b64 	%fd17, %rd42;
	add.f64 	%fd18, %fd3, %fd17;
	mov.b64 	%rd36, %fd18;
	atom.relaxed.global.cas.b64 	%rd12, [%rd1], %rd42, %rd36;
	setp.ne.s64 	%p4, %rd42, %rd12;
	mov.u64 	%rd42, %rd12;
	@%p4 bra 	$L__BB6_5;
	bar.sync 	0;
	ld.global.f64 	%fd19, [%rd2+4704];
	ld.global.f64 	%fd20, [%rd3+600];
	mul.f64 	%fd4, %fd19, %fd20;
	ld.global.u64 	%rd43, [%rd1];
$L__BB6_7:
	mov.b64 	%fd21, %rd43;
	add.f64 	%fd22, %fd4, %fd21;
	mov.b64 	%rd37, %fd22;
	atom.relaxed.global.cas.b64 	%rd15, [%rd1], %rd43, %rd37;
	setp.ne.s64 	%p5, %rd43, %rd15;
	mov.u64 	%rd43, %rd15;
	@%p5 bra 	$L__BB6_7;
	bar.sync 	0;
	ld.global.f64 	%fd23, [%rd2+6272];
	ld.global.f64 	%fd24, [%rd3+800];
	mul.f64 	%fd5, %fd23, %fd24;
	ld.global.u64 	%rd44, [%rd1];
$L__BB6_9:
	mov.b64 	%fd25, %rd44;
	add.f64 	%fd26, %fd5, %fd25;
	mov.b64 	%rd38, %fd26;
	atom.relaxed.global.cas.b64 	%rd18, [%rd1], %rd44, %rd38;
	setp.ne.s64 	%p6, %rd44, %rd18;
	mov.u64 	%rd44, %rd18;
	@%p6 bra 	$L__BB6_9;
	bar.sync 	0;
	ld.global.f64 	%fd27, [%rd2+7840];
	ld.global.f64 	%fd28, [%rd3+1000];
	mul.f64 	%fd6, %fd27, %fd28;
	ld.global.u64 	%rd45, [%rd1];
$L__BB6_11:
	mov.b64 	%fd29, %rd45;
	add.f64 	%fd30, %fd6, %fd29;
	mov.b64 	%rd39, %fd30;
	atom.relaxed.global.cas.b64 	%rd21, [%rd1], %rd45, %rd39;
	setp.ne.s64 	%p7, %rd45, %rd21;
	mov.u64 	%rd45, %rd21;
	@%p7 bra 	$L__BB6_11;
	bar.sync 	0;
	ret;

}
	// .globl	A2Core
.visible .entry A2Core(
	.param .u64 .ptr .align 1 A2Core_param_0,
	.param .u64 .ptr .align 1 A2Core_param_1,
	.param .u64 .ptr .align 1 A2Core_param_2,
	.param .u64 .ptr .align 1 A2Core_param_3,
	.param .u64 .ptr .align 1 A2Core_param_4,
	.param .u64 .ptr .align 1 A2Core_param_5,
	.param .u64 .ptr .align 1 A2Core_param_6,
	.param .u64 .ptr .align 1 A2Core_param_7,
	.param .u64 .ptr .align 1 A2Core_param_8,
	.param .u64 .ptr .align 1 A2Core_param_9
)
{
	.reg .pred 	%p<60>;
	.reg .b16 	%rs<5>;
	.reg .b32 	%r<108>;
	.reg .b32 	%f<25>;
	.reg .b64 	%rd<147>;
	.reg .b64 	%fd<367>;

	ld.param.u64 	%rd16, [A2Core_param_0];
	ld.param.u64 	%rd17, [A2Core_param_1];
	ld.param.u64 	%rd18, [A2Core_param_2];
	ld.param.u64 	%rd19, [A2Core_param_3];
	ld.param.u64 	%rd20, [A2Core_param_4];
	ld.param.u64 	%rd21, [A2Core_param_5];
	ld.param.u64 	%rd22, [A2Core_param_6];
	ld.param.u64 	%rd23, [A2Core_param_7];
	ld.param.u64 	%rd24, [A2Core_param_8];
	ld.param.u64 	%rd25, [A2Core_param_9];
	cvta.to.global.u64 	%rd1, %rd16;
	cvta.to.global.u64 	%rd2, %rd21;
	cvta.to.global.u64 	%rd3, %rd22;
	cvta.to.global.u64 	%rd4, %rd23;
	cvta.to.global.u64 	%rd5, %rd24;
	cvta.to.global.u64 	%rd6, %rd25;
	cvta.to.global.u64 	%rd7, %rd19;
	cvta.to.global.u64 	%rd8, %rd17;
	cvta.to.global.u64 	%rd9, %rd20;
	cvta.to.global.u64 	%rd26, %rd18;
	mov.u32 	%r1, %tid.x;
	mov.u32 	%r2, %ctaid.x;
	ld.global.u32 	%r3, [%rd26];
	mul.hi.s32 	%r16, %r3, 715827883;
	shr.u32 	%r17, %r16, 31;
	add.s32 	%r18, %r16, %r17;
	mul.lo.s32 	%r19, %r18, 6;
	sub.s32 	%r4, %r3, %r19;
	and.b32  	%r20, %r3, -2147483647;
	setp.eq.s32 	%p1, %r20, 1;
	selp.b32 	%r5, 16, 0, %p1;
	setp.gt.u32 	%p2, %r1, 9;
	@%p2 bra 	$L__BB7_33;
	setp.lt.s32 	%p40, %r3, 5;
	@%p40 bra 	$L__BB7_100;
	setp.gt.s32 	%p41, %r4, 2;
	@%p41 bra 	$L__BB7_8;
	setp.eq.s32 	%p45, %r4, 0;
	@%p45 bra 	$L__BB7_13;
	setp.eq.s32 	%p46, %r4, 1;
	@%p46 bra 	$L__BB7_17;
	setp.eq.s32 	%p47, %r4, 2;
	@%p47 bra 	$L__BB7_6;
	bra.uni 	$L__BB7_100;
$L__BB7_6:
	mad.lo.s32 	%r9, %r2, 10, %r1;
	mul.wide.u32 	%rd129, %r9, 8;
	add.s64 	%rd130, %rd4, %rd129;
	ld.global.f64 	%fd235, [%rd130];
	mul.wide.u32 	%rd131, %r2, 8;
	add.s64 	%rd132, %rd8, %rd131;
	ld.global.f64 	%fd236, [%rd132];
	add.f64 	%fd11, %fd235, %fd236;
	{
	.reg .b32 %temp; 
	mov.b64 	{%temp, %r98}, %fd11;
	}
	and.b32  	%r10, %r98, 2147483647;
	{
	.reg .b32 %temp; 
	mov.b64 	{%r99, %temp}, %fd11;
	}
	mov.b64 	%fd12, {%r99, %r10};
	setp.ltu.f64 	%p54, %fd12, 0d3FE4F92224DD2F1A;
	@%p54 bra 	$L__BB7_21;
	add.f64 	%fd237, %fd12, %fd12;
	cvt.rn.f32.f64 	%f13, %fd237;
	mul.f32 	%f14, %f13, 0f3FB8AA3B;
	cvt.rni.f32.f32 	%f15, %f14;
	cvt.f64.f32 	%fd238, %f15;
	fma.rn.f64 	%fd239, %fd238, 0dBFE62E42FEFA39EF, %fd237;
	fma.rn.f64 	%fd240, %fd239, 0d3E5AE904A4741B81, 0d3E928A27F89B6999;
	fma.rn.f64 	%fd241, %fd240, %fd239, 0d3EC71DE715FF7E07;
	fma.rn.f64 	%fd242, %fd241, %fd239, 0d3EFA019A6B0AC45A;
	fma.rn.f64 	%fd243, %fd242, %fd239, 0d3F2A01A017EED94F;
	fma.rn.f64 	%fd244, %fd243, %fd239, 0d3F56C16C17F2A71B;
	fma.rn.f64 	%fd245, %fd244, %fd239, 0d3F811111111173C4;
	fma.rn.f64 	%fd246, %fd245, %fd239, 0d3FA555555555211A;
	fma.rn.f64 	%fd247, %fd246, %fd239, 0d3FC5555555555540;
	fma.rn.f64 	%fd248, %fd247, %fd239, 0d3FE0000000000005;
	mul.f64 	%fd249, %fd239, %fd248;
	fma.rn.f64 	%fd250, %fd249, %fd239, %fd239;
	ex2.approx.ftz.f32 	%f16, %f15;
	cvt.f64.f32 	%fd251, %f16;
	mov.f64 	%fd252, 0d3FF0000000000000;
	sub.f64 	%fd253, %fd252, %fd251;
	neg.f64 	%fd254, %fd250;
	fma.rn.f64 	%fd255, %fd254, %fd251, %fd253;
	mov.f64 	%fd256, 0d4000000000000000;
	sub.f64 	%fd257, %fd256, %fd255;
	rcp.approx.ftz.f64 	%fd258, %fd257;
	neg.f64 	%fd259, %fd257;
	fma.rn.f64 	%fd260, %fd259, %fd258, 0d3FF0000000000000;
	fma.rn.f64 	%fd261, %fd260, %fd260, %fd260;
	fma.rn.f64 	%fd262, %fd261, %fd258, %fd258;
	fma.rn.f64 	%fd263, %fd262, 0dC000000000000000, 0d3FF0000000000000;
	setp.gt.u32 	%p55, %r10, 1077088193;
	selp.f64 	%fd264, 0d3FF0000000000000, %fd263, %p55;
	copysign.f64 	%fd363, %fd11, %fd264;
	bra.uni 	$L__BB7_22;
$L__BB7_8:
	setp.eq.s32 	%p42, %r4, 3;
	@%p42 bra 	$L__BB7_23;
	setp.eq.s32 	%p43, %r4, 4;
	@%p43 bra 	$L__BB7_27;
	setp.eq.s32 	%p44, %r4, 5;
	@%p44 bra 	$L__BB7_11;
	bra.uni 	$L__BB7_100;
$L__BB7_11:
	mad.lo.s32 	%r87, %r2, 10, %r1;
	mul.wide.u32 	%rd111, %r87, 8;
	add.s64 	%rd112, %rd9, %rd111;
	ld.global.f64 	%fd109, [%rd112];
	mul.wide.u32 	%rd113, %r2, 8;
	add.s64 	%rd114, %rd8, %rd113;
	ld.global.f64 	%fd110, [%rd114];
	add.f64 	%fd26, %fd109, %fd110;
	{
	.reg .b32 %temp; 
	mov.b64 	{%temp, %r88}, %fd26;
	}
	and.b32  	%r14, %r88, 2147483647;
	{
	.reg .b32 %temp; 
	mov.b64 	{%r89, %temp}, %fd26;
	}
	mov.b64 	%fd27, {%r89, %r14};
	setp.ltu.f64 	%p48, %fd27, 0d3FE4F92224DD2F1A;
	@%p48 bra 	$L__BB7_31;
	add.f64 	%fd111, %fd27, %fd27;
	cvt.rn.f32.f64 	%f1, %fd111;
	mul.f32 	%f2, %f1, 0f3FB8AA3B;
	cvt.rni.f32.f32 	%f3, %f2;
	cvt.f64.f32 	%fd112, %f3;
	fma.rn.f64 	%fd113, %fd112, 0dBFE62E42FEFA39EF, %fd111;
	fma.rn.f64 	%fd114, %fd113, 0d3E5AE904A4741B81, 0d3E928A27F89B6999;
	fma.rn.f64 	%fd115, %fd114, %fd113, 0d3EC71DE715FF7E07;
	fma.rn.f64 	%fd116, %fd115, %fd113, 0d3EFA019A6B0AC45A;
	fma.rn.f64 	%fd117, %fd116, %fd113, 0d3F2A01A017EED94F;
	fma.rn.f64 	%fd118, %fd117, %fd113, 0d3F56C16C17F2A71B;
	fma.rn.f64 	%fd119, %fd118, %fd113, 0d3F811111111173C4;
	fma.rn.f64 	%fd120, %fd119, %fd113, 0d3FA555555555211A;
	fma.rn.f64 	%fd121, %fd120, %fd113, 0d3FC5555555555540;
	fma.rn.f64 	%fd122, %fd121, %fd113, 0d3FE0000000000005;
	mul.f64 	%fd123, %fd113, %fd122;
	fma.rn.f64 	%fd124, %fd123, %fd113, %fd113;
	ex2.approx.ftz.f32 	%f4, %f3;
	cvt.f64.f32 	%fd125, %f4;
	mov.f64 	%fd126, 0d3FF0000000000000;
	sub.f64 	%fd127, %fd126, %fd125;
	neg.f64 	%fd128, %fd124;
	fma.rn.f64 	%fd129, %fd128, %fd125, %fd127;
	mov.f64 	%fd130, 0d4000000000000000;
	sub.f64 	%fd131, %fd130, %fd129;
	rcp.approx.ftz.f64 	%fd132, %fd131;
	neg.f64 	%fd133, %fd131;
	fma.rn.f64 	%fd134, %fd133, %fd132, 0d3FF0000000000000;
	fma.rn.f64 	%fd135, %fd134, %fd134, %fd134;
	fma.rn.f64 	%fd136, %fd135, %fd132, %fd132;
	fma.rn.f64 	%fd137, %fd136, 0dC000000000000000, 0d3FF0000000000000;
	setp.gt.u32 	%p49, %r14, 1077088193;
	selp.f64 	%fd138, 0d3FF0000000000000, %fd137, %p49;
	copysign.f64 	%fd366, %fd26, %fd138;
	bra.uni 	$L__BB7_32;
$L__BB7_13:
	mad.lo.s32 	%r6, %r2, 10, %r1;
	mul.wide.u32 	%rd141, %r6, 8;
	add.s64 	%rd142, %rd2, %rd141;
	ld.global.f64 	%fd319, [%rd142];
	mul.wide.u32 	%rd143, %r2, 8;
	add.s64 	%rd144, %rd8, %rd143;
	ld.global.f64 	%fd320, [%rd144];
	add.f64 	%fd1, %fd319, %fd320;
	{
	.reg .b32 %temp; 
	mov.b64 	{%temp, %r105}, %fd1;
	}
	and.b32  	%r7, %r105, 2147483647;
	{
	.reg .b32 %temp; 
	mov.b64 	{%r106, %temp}, %fd1;
	}
	mov.b64 	%fd2, {%r106, %r7};
	setp.ltu.f64 	%p58, %fd2, 0d3FE4F92224DD2F1A;
	@%p58 bra 	$L__BB7_15;
	add.f64 	%fd321, %fd2, %fd2;
	cvt.rn.f32.f64 	%f21, %fd321;
	mul.f32 	%f22, %f21, 0f3FB8AA3B;
	cvt.rni.f32.f32 	%f23, %f22;
	cvt.f64.f32 	%fd322, %f23;
	fma.rn.f64 	%fd323, %fd322, 0dBFE62E42FEFA39EF, %fd321;
	fma.rn.f64 	%fd324, %fd323, 0d3E5AE904A4741B81, 0d3E928A27F89B6999;
	fma.rn.f64 	%fd325, %fd324, %fd323, 0d3EC71DE715FF7E07;
	fma.rn.f64 	%fd326, %fd325, %fd323, 0d3EFA019A6B0AC45A;
	fma.rn.f64 	%fd327, %fd326, %fd323, 0d3F2A01A017EED94F;
	fma.rn.f64 	%fd328, %fd327, %fd323, 0d3F56C16C17F2A71B;
	fma.rn.f64 	%fd329, %fd328, %fd323, 0d3F811111111173C4;
	fma.rn.f64 	%fd330, %fd329, %fd323, 0d3FA555555555211A;
	fma.rn.f64 	%fd331, %fd330, %fd323, 0d3FC5555555555540;
	fma.rn.f64 	%fd332, %fd331, %fd323, 0d3FE0000000000005;
	mul.f64 	%fd333, %fd323, %fd332;
	fma.rn.f64 	%fd334, %fd333, %fd323, %fd323;
	ex2.approx.ftz.f32 	%f24, %f23;
	cvt.f64.f32 	%fd335, %f24;
	mov.f64 	%fd336, 0d3FF0000000000000;
	sub.f64 	%fd337, %fd336, %fd335;
	neg.f64 	%fd338, %fd334;
	fma.rn.f64 	%fd339, %fd338, %fd335, %fd337;
	mov.f64 	%fd340, 0d4000000000000000;
	sub.f64 	%fd341, %fd340, %fd339;
	rcp.approx.ftz.f64 	%fd342, %fd341;
	neg.f64 	%fd343, %fd341;
	fma.rn.f64 	%fd344, %fd343, %fd342, 0d3FF0000000000000;
	fma.rn.f64 	%fd345, %fd344, %fd344, %fd344;
	fma.rn.f64 	%fd346, %fd345, %fd342, %fd342;
	fma.rn.f64 	%fd347, %fd346, 0dC000000000000000, 0d3FF0000000000000;
	setp.gt.u32 	%p59, %r7, 1077088193;
	selp.f64 	%fd348, 0d3FF0000000000000, %fd347, %p59;
	copysign.f64 	%fd361, %fd1, %fd348;
	bra.uni 	$L__BB7_16;
$L__BB7_15:
	mul.f64 	%fd349, %fd1, %fd1;
	fma.rn.f64 	%fd350, %fd349, 0dBEF0BC46E2F5E964, 0d3F14359F420AFC3D;
	fma.rn.f64 	%fd351, %fd350, %fd349, 0dBF2DF9F0728C5D84;
	fma.rn.f64 	%fd352, %fd351, %fd349, 0d3F4337D1CEC4F033;
	fma.rn.f64 	%fd353, %fd352, %fd349, 0dBF57D6E9674335B3;
	fma.rn.f64 	%fd354, %fd353, %fd349, 0d3F6D6D000D7AAD3D;
	fma.rn.f64 	%fd355, %fd354, %fd349, 0dBF8226E1F3CF1EF5;
	fma.rn.f64 	%fd356, %fd355, %fd349, 0d3F9664F47EC0C8CF;
	fma.rn.f64 	%fd357, %fd356, %fd349, 0dBFABA1BA1B80AB40;
	fma.rn.f64 	%fd358, %fd357, %fd349, 0d3FC111111110FA4A;
	fma.rn.f64 	%fd359, %fd358, %fd349, 0dBFD5555555555550;
	fma.rn.f64 	%fd360, %fd359, %fd349, 0d0000000000000000;
	fma.rn.f64 	%fd361, %fd360, %fd1, %fd1;
$L__BB7_16:
	mad.lo.s32 	%r107, %r2, 90, %r6;
	mul.wide.u32 	%rd145, %r107, 8;
	add.s64 	%rd146, %rd7, %rd145;
	st.global.f64 	[%rd146], %fd361;
	bra.uni 	$L__BB7_100;
$L__BB7_17:
	mad.lo.s32 	%r101, %r2, 10, %r1;
	mul.wide.u32 	%rd135, %r101, 8;
	add.s64 	%rd136, %rd3, %rd135;
	ld.global.f64 	%fd277, [%rd136];
	mul.wide.u32 	%rd137, %r2, 8;
	add.s64 	%rd138, %rd8, %rd137;
	ld.global.f64 	%fd278, [%rd138];
	add.f64 	%fd6, %fd277, %fd278;
	{
	.reg .b32 %temp; 
	mov.b64 	{%temp, %r102}, %fd6;
	}
	and.b32  	%r8, %r102, 2147483647;
	{
	.reg .b32 %temp; 
	mov.b64 	{%r103, %temp}, %fd6;
	}
	mov.b64 	%fd7, {%r103, %r8};
	setp.ltu.f64 	%p56, %fd7, 0d3FE4F92224DD2F1A;
	@%p56 bra 	$L__BB7_19;
	add.f64 	%fd279, %fd7, %fd7;
	cvt.rn.f32.f64 	%f17, %fd279;
	mul.f32 	%f18, %f17, 0f3FB8AA3B;
	cvt.rni.f32.f32 	%f19, %f18;
	cvt.f64.f32 	%fd280, %f19;
	fma.rn.f64 	%fd281, %fd280, 0dBFE62E42FEFA39EF, %fd279;
	fma.rn.f64 	%fd282, %fd281, 0d3E5AE904A4741B81, 0d3E928A27F89B6999;
	fma.rn.f64 	%fd283, %fd282, %fd281, 0d3EC71DE715FF7E07;
	fma.rn.f64 	%fd284, %fd283, %fd281, 0d3EFA019A6B0AC45A;
	fma.rn.f64 	%fd285, %fd284, %fd281, 0d3F2A01A017EED94F;
	fma.rn.f64 	%fd286, %fd285, %fd281, 0d3F56C16C17F2A71B;
	fma.rn.f64 	%fd287, %fd286, %fd281, 0d3F811111111173C4;
	fma.rn.f64 	%fd288, %fd287, %fd281, 0d3FA555555555211A;
	fma.rn.f64 	%fd289, %fd288, %fd281, 0d3FC5555555555540;
	fma.rn.f64 	%fd290, %fd289, %fd281, 0d3FE0000000000005;
	mul.f64 	%fd291, %fd281, %fd290;
	fma.rn.f64 	%fd292, %fd291, %fd281, %fd281;
	ex2.approx.ftz.f32 	%f20, %f19;
	cvt.f64.f32 	%fd293, %f20;
	mov.f64 	%fd294, 0d3FF0000000000000;
	sub.f64 	%fd295, %fd294, %fd293;
	neg.f64 	%fd296, %fd292;
	fma.rn.f64 	%fd297, %fd296, %fd293, %fd295;
	mov.f64 	%fd298, 0d4000000000000000;
	sub.f64 	%fd299, %fd298, %fd297;
	rcp.approx.ftz.f64 	%fd300, %fd299;
	neg.f64 	%fd301, %fd299;
	fma.rn.f64 	%fd302, %fd301, %fd300, 0d3FF0000000000000;
	fma.rn.f64 	%fd303, %fd302, %fd302, %fd302;
	fma.rn.f64 	%fd304, %fd303, %fd300, %fd300;
	fma.rn.f64 	%fd305, %fd304, 0dC000000000000000, 0d3FF0000000000000;
	setp.gt.u32 	%p57, %r8, 1077088193;
	selp.f64 	%fd306, 0d3FF0000000000000, %fd305, %p57;
	copysign.f64 	%fd362, %fd6, %fd306;
	bra.uni 	$L__BB7_20;
$L__BB7_19:
	mul.f64 	%fd307, %fd6, %fd6;
	fma.rn.f64 	%fd308, %fd307, 0dBEF0BC46E2F5E964, 0d3F14359F420AFC3D;
	fma.rn.f64 	%fd309, %fd308, %fd307, 0dBF2DF9F0728C5D84;
	fma.rn.f64 	%fd310, %fd309, %fd307, 0d3F4337D1CEC4F033;
	fma.rn.f64 	%fd311, %fd310, %fd307, 0dBF57D6E9674335B3;
	fma.rn.f64 	%fd312, %fd311, %fd307, 0d3F6D6D000D7AAD3D;
	fma.rn.f64 	%fd313, %fd312, %fd307, 0dBF8226E1F3CF1EF5;
	fma.rn.f64 	%fd314, %fd313, %fd307, 0d3F9664F47EC0C8CF;
	fma.rn.f64 	%fd315, %fd314, %fd307, 0dBFABA1BA1B80AB40;
	fma.rn.f64 	%fd316, %fd315, %fd307, 0d3FC111111110FA4A;
	fma.rn.f64 	%fd317, %fd316, %fd307, 0dBFD5555555555550;
	fma.rn.f64 	%fd318, %fd317, %fd307, 0d0000000000000000;
	fma.rn.f64 	%fd362, %fd318, %fd6, %fd6;
$L__BB7_20:
	mad.lo.s32 	%r104, %r2, 100, %r1;
	mul.wide.u32 	%rd139, %r104, 8;
	add.s64 	%rd140, %rd7, %rd139;
	st.global.f64 	[%rd140+80], %fd362;
	bra.uni 	$L__BB7_100;
$L__BB7_21:
	mul.f64 	%fd265, %fd11, %fd11;
	fma.rn.f64 	%fd266, %fd265, 0dBEF0BC46E2F5E964, 0d3F14359F420AFC3D;
	fma.rn.f64 	%fd267, %fd266, %fd265, 0dBF2DF9F0728C5D84;
	fma.rn.f64 	%fd268, %fd267, %fd265, 0d3F4337D1CEC4F033;
	fma.rn.f64 	%fd269, %fd268, %fd265, 0dBF57D6E9674335B3;
	fma.rn.f64 	%fd270, %fd269, %fd265, 0d3F6D6D000D7AAD3D;
	fma.rn.f64 	%fd271, %fd270, %fd265, 0dBF8226E1F3CF1EF5;
	fma.rn.f64 	%fd272, %fd271, %fd265, 0d3F9664F47EC0C8CF;
	fma.rn.f64 	%fd273, %fd272, %fd265, 0dBFABA1BA1B80AB40;
	fma.rn.f64 	%fd274, %fd273, %fd265, 0d3FC111111110FA4A;
	fma.rn.f64 	%fd275, %fd274, %fd265, 0dBFD5555555555550;
	fma.rn.f64 	%fd276, %fd275, %fd265, 0d0000000000000000;
	fma.rn.f64 	%fd363, %fd276, %fd11, %fd11;
$L__BB7_22:
	mad.lo.s32 	%r100, %r2, 90, %r9;
	mul.wide.u32 	%rd133, %r100, 8;
	add.s64 	%rd134, %rd7, %rd133;
	st.global.f64 	[%rd134], %fd363;
	bra.uni 	$L__BB7_100;
$L__BB7_23:
	mad.lo.s32 	%r94, %r2, 10, %r1;
	mul.wide.u32 	%rd123, %r94, 8;
	add.s64 	%rd124, %rd5, %rd123;
	ld.global.f64 	%fd193, [%rd124];
	mul.wide.u32 	%rd125, %r2, 8;
	add.s64 	%rd126, %rd8, %rd125;
	ld.global.f64 	%fd194, [%rd126];
	add.f64 	%fd16, %fd193, %fd194;
	{
	.reg .b32 %temp; 
	mov.b64 	{%temp, %r95}, %fd16;
	}
	and.b32  	%r11, %r95, 2147483647;
	{
	.reg .b32 %temp; 
	mov.b64 	{%r96, %temp}, %fd16;
	}
	mov.b64 	%fd17, {%r96, %r11};
	setp.ltu.f64 	%p52, %fd17, 0d3FE4F92224DD2F1A;
	@%p52 bra 	$L__BB7_25;
	add.f64 	%fd195, %fd17, %fd17;
	cvt.rn.f32.f64 	%f9, %fd195;
	mul.f32 	%f10, %f9, 0f3FB8AA3B;
	cvt.rni.f32.f32 	%f11, %f10;
	cvt.f64.f32 	%fd196, %f11;
	fma.rn.f64 	%fd197, %fd196, 0dBFE62E42FEFA39EF, %fd195;
	fma.rn.f64 	%fd198, %fd197, 0d3E5AE904A4741B81, 0d3E928A27F89B6999;
	fma.rn.f64 	%fd199, %fd198, %fd197, 0d3EC71DE715FF7E07;
	fma.rn.f64 	%fd200, %fd199, %fd197, 0d3EFA019A6B0AC45A;
	fma.rn.f64 	%fd201, %fd200, %fd197, 0d3F2A01A017EED94F;
	fma.rn.f64 	%fd202, %fd201, %fd197, 0d3F56C16C17F2A71B;
	fma.rn.f64 	%fd203, %fd202, %fd197, 0d3F811111111173C4;
	fma.rn.f64 	%fd204, %fd203, %fd197, 0d3FA555555555211A;
	fma.rn.f64 	%fd205, %fd204, %fd197, 0d3FC5555555555540;
	fma.rn.f64 	%fd206, %fd205, %fd197, 0d3FE0000000000005;
	mul.f64 	%fd207, %fd197, %fd206;
	fma.rn.f64 	%fd208, %fd207, %fd197, %fd197;
	ex2.approx.ftz.f32 	%f12, %f11;
	cvt.f64.f32 	%fd209, %f12;
	mov.f64 	%fd210, 0d3FF0000000000000;
	sub.f64 	%fd211, %fd210, %fd209;
	neg.f64 	%fd212, %fd208;
	fma.rn.f64 	%fd213, %fd212, %fd209, %fd211;
	mov.f64 	%fd214, 0d4000000000000000;
	sub.f64 	%fd215, %fd214, %fd213;
	rcp.approx.ftz.f64 	%fd216, %fd215;
	neg.f64 	%fd217, %fd215;
	fma.rn.f64 	%fd218, %fd217, %fd216, 0d3FF0000000000000;
	fma.rn.f64 	%fd219, %fd218, %fd218, %fd218;
	fma.rn.f64 	%fd220, %fd219, %fd216, %fd216;
	fma.rn.f64 	%fd221, %fd220, 0dC000000000000000, 0d3FF0000000000000;
	setp.gt.u32 	%p53, %r11, 1077088193;
	selp.f64 	%fd222, 0d3FF0000000000000, %fd221, %p53;
	copysign.f64 	%fd364, %fd16, %fd222;
	bra.uni 	$L__BB7_26;
$L__BB7_25:
	mul.f64 	%fd223, %fd16, %fd16;
	fma.rn.f64 	%fd224, %fd223, 0dBEF0BC46E2F5E964, 0d3F14359F420AFC3D;
	fma.rn.f64 	%fd225, %fd224, %fd223, 0dBF2DF9F0728C5D84;
	fma.rn.f64 	%fd226, %fd225, %fd223, 0d3F4337D1CEC4F033;
	fma.rn.f64 	%fd227, %fd226, %fd223, 0dBF57D6E9674335B3;
	fma.rn.f64 	%fd228, %fd227, %fd223, 0d3F6D6D000D7AAD3D;
	fma.rn.f64 	%fd229, %fd228, %fd223, 0dBF8226E1F3CF1EF5;
	fma.rn.f64 	%fd230, %fd229, %fd223, 0d3F9664F47EC0C8CF;
	fma.rn.f64 	%fd231, %fd230, %fd223, 0dBFABA1BA1B80AB40;
	fma.rn.f64 	%fd232, %fd231, %fd223, 0d3FC111111110FA4A;
	fma.rn.f64 	%fd233, %fd232, %fd223, 0dBFD5555555555550;
	fma.rn.f64 	%fd234, %fd233, %fd223, 0d0000000000000000;
	fma.rn.f64 	%fd364, %fd234, %fd16, %fd16;
$L__BB7_26:
	mad.lo.s32 	%r97, %r2, 100, %r1;
	mul.wide.u32 	%rd127, %r97, 8;
	add.s64 	%rd128, %rd7, %rd127;
	st.global.f64 	[%rd128+80], %fd364;
	bra.uni 	$L__BB7_100;
$L__BB7_27:
	mad.lo.s32 	%r12, %r2, 10, %r1;
	mul.wide.u32 	%rd117, %r12, 8;
	add.s64 	%rd118, %rd6, %rd117;
	ld.global.f64 	%fd151, [%rd118];
	mul.wide.u32 	%rd119, %r2, 8;
	add.s64 	%rd120, %rd8, %rd119;
	ld.global.f64 	%fd152, [%rd120];
	add.f64 	%fd21, %fd151, %fd152;
	{
	.reg .b32 %temp; 
	mov.b64 	{%temp, %r91}, %fd21;
	}
	and.b32  	%r13, %r91, 2147483647;
	{
	.reg .b32 %temp; 
	mov.b64 	{%r92, %temp}, %fd21;
	}
	mov.b64 	%fd22, {%r92, %r13};
	setp.ltu.f64 	%p50, %fd22, 0d3FE4F92224DD2F1A;
	@%p50 bra 	$L__BB7_29;
	add.f64 	%fd153, %fd22, %fd22;
	cvt.rn.f32.f64 	%f5, %fd153;
	mul.f32 	%f6, %f5, 0f3FB8AA3B;
	cvt.rni.f32.f32 	%f7, %f6;
	cvt.f64.f32 	%fd154, %f7;
	fma.rn.f64 	%fd155, %fd154, 0dBFE62E42FEFA39EF, %fd153;
	fma.rn.f64 	%fd156, %fd155, 0d3E5AE904A4741B81, 0d3E928A27F89B6999;
	fma.rn.f64 	%fd157, %fd156, %fd155, 0d3EC71DE715FF7E07;
	fma.rn.f64 	%fd158, %fd157, %fd155, 0d3EFA019A6B0AC45A;
	fma.rn.f64 	%fd159, %fd158, %fd155, 0d3F2A01A017EED94F;
	fma.rn.f64 	%fd160, %fd159, %fd155, 0d3F56C16C17F2A71B;
	fma.rn.f64 	%fd161, %fd160, %fd155, 0d3F811111111173C4;
	fma.rn.f64 	%fd162, %fd161, %fd155, 0d3FA555555555211A;
	fma.rn.f64 	%fd163, %fd162, %fd155, 0d3FC5555555555540;
	fma.rn.f64 	%fd164, %fd163, %fd155, 0d3FE0000000000005;
	mul.f64 	%fd165, %fd155, %fd164;
	fma.rn.f64 	%fd166, %fd165, %fd155, %fd155;
	ex2.approx.ftz.f32 	%f8, %f7;
	cvt.f64.f32 	%fd167, %f8;
	mov.f64 	%fd168, 0d3FF0000000000000;
	sub.f64 	%fd169, %fd168, %fd167;
	neg.f64 	%fd170, %fd166;
	fma.rn.f64 	%fd171, %fd170, %fd167, %fd169;
	mov.f64 	%fd172, 0d4000000000000000;
	sub.f64 	%fd173, %fd172, %fd171;
	rcp.approx.ftz.f64 	%fd174, %fd173;
	neg.f64 	%fd175, %fd173;
	fma.rn.f64 	%fd176, %fd175, %fd174, 0d3FF0000000000000;
	fma.rn.f64 	%fd177, %fd176, %fd176, %fd176;
	fma.rn.f64 	%fd178, %fd177, %fd174, %fd174;
	fma.rn.f64 	%fd179, %fd178, 0dC000000000000000, 0d3FF0000000000000;
	setp.gt.u32 	%p51, %r13, 1077088193;
	selp.f64 	%fd180, 0d3FF0000000000000, %fd179, %p51;
	copysign.f64 	%fd365, %fd21, %fd180;
	bra.uni 	$L__BB7_30;
$L__BB7_29:
	mul.f64 	%fd181, %fd21, %fd21;
	fma.rn.f64 	%fd182, %fd181, 0dBEF0BC46E2F5E964, 0d3F14359F420AFC3D;
	fma.rn.f64 	%fd183, %fd182, %fd181, 0dBF2DF9F0728C5D84;
	fma.rn.f64 	%fd184, %fd183, %fd181, 0d3F4337D1CEC4F033;
	fma.rn.f64 	%fd185, %fd184, %fd181, 0dBF57D6E9674335B3;
	fma.rn.f64 	%fd186, %fd185, %fd181, 0d3F6D6D000D7AAD3D;
	fma.rn.f64 	%fd187, %fd186, %fd181, 0dBF8226E1F3CF1EF5;
	fma.rn.f64 	%fd188, %fd187, %fd181, 0d3F9664F47EC0C8CF;
	fma.rn.f64 	%fd189, %fd188, %fd181, 0dBFABA1BA1B80AB40;
	fma.rn.f64 	%fd190, %fd189, %fd181, 0d3FC111111110FA4A;
	fma.rn.f64 	%fd191, %fd190, %fd181, 0dBFD5555555555550;
	fma.rn.f64 	%fd192, %fd191, %fd181, 0d0000000000000000;
	fma.rn.f64 	%fd365, %fd192, %fd21, %fd21;
$L__BB7_30:
	mad.lo.s32 	%r93, %r2, 90, %r12;
	mul.wide.u32 	%rd121, %r93, 8;
	add.s64 	%rd122, %rd7, %rd121;
	st.global.f64 	[%rd122], %fd365;
	bra.uni 	$L__BB7_100;
$L__BB7_31:
	mul.f64 	%fd139, %fd26, %fd26;
	fma.rn.f64 	%fd140, %fd139, 0dBEF0BC46E2F5E964, 0d3F14359F420AFC3D;
	fma.rn.f64 	%fd141, %fd140, %fd139, 0dBF2DF9F0728C5D84;
	fma.rn.f64 	%fd142, %fd141, %fd139, 0d3F4337D1CEC4F033;
	fma.rn.f64 	%fd143, %fd142, %fd139, 0dBF57D6E9674335B3;
	fma.rn.f64 	%fd144, %fd143, %fd139, 0d3F6D6D000D7AAD3D;
	fma.rn.f64 	%fd145, %fd144, %fd139, 0dBF8226E1F3CF1EF5;
	fma.rn.f64 	%fd146, %fd145, %fd139, 0d3F9664F47EC0C8CF;
	fma.rn.f64 	%fd147, %fd146, %fd139, 0dBFABA1BA1B80AB40;
	fma.rn.f64 	%fd148, %fd147, %fd139, 0d3FC111111110FA4A;
	fma.rn.f64 	%fd149, %fd148, %fd139, 0dBFD5555555555550;
	fma.rn.f64 	%fd150, %fd149, %fd139, 0d0000000000000000;
	fma.rn.f64 	%fd366, %fd150, %fd26, %fd26;
$L__BB7_32:
	mad.lo.s32 	%r90, %r2, 100, %r1;
	mul.wide.u32 	%rd115, %r90, 8;
	add.s64 	%rd116, %rd7, %rd115;
	st.global.f64 	[%rd116+80], %fd366;
	bra.uni 	$L__BB7_100;
$L__BB7_33:
	cvt.u16.u32 	%rs2, %r1;
	mul.hi.u16 	%rs3, %rs2, 6554;
	mul.lo.s16 	%rs4, %rs3, 10;
	sub.s16 	%rs1, %rs2, %rs4;
	cvt.u32.u16 	%r15, %rs1;
	setp.gt.s32 	%p3, %r4, 2;
	@%p3 bra 	$L__BB7_47;
	setp.eq.s32 	%p7, %r4, 0;
	@%p7 bra 	$L__BB7_60;
	setp.eq.s32 	%p8, %r4, 1;
	@%p8 bra 	$L__BB7_70;
	setp.eq.s32 	%p9, %r4, 2;
	@%p9 bra 	$L__BB7_37;
	bra.uni 	$L__BB7_100;
$L__BB7_37:
	setp.gt.u32 	%p25, %r1, 19;
	add.s32 	%r54, %r5, %r2;
	mul.lo.s32 	%r55, %r54, 90;
	cvt.u64.u32 	%rd69, %r55;
	cvt.u64.u16 	%rd70, %rs1;
	add.s64 	%rd71, %rd70, %rd69;
	shl.b64 	%rd72, %rd71, 3;
	add.s64 	%rd12, %rd1, %rd72;
	@%p25 bra 	$L__BB7_39;
	ld.global.f64 	%fd70, [%rd12+320];
	mad.lo.s32 	%r56, %r2, 10, %r15;
	mul.wide.u32 	%rd73, %r56, 8;
	add.s64 	%rd74, %rd9, %rd73;
	ld.global.f64 	%fd71, [%rd74];
	add.f64 	%fd72, %fd70, %fd71;
	st.global.f64 	[%rd74], %fd72;
$L__BB7_39:
	add.s32 	%r57, %r1, -20;
	setp.gt.u32 	%p26, %r57, 9;
	@%p26 bra 	$L__BB7_41;
	ld.global.f64 	%fd73, [%rd12+464];
	mad.lo.s32 	%r58, %r2, 10, %r15;
	mul.wide.u32 	%rd75, %r58, 8;
	add.s64 	%rd76, %rd2, %rd75;
	ld.global.f64 	%fd74, [%rd76];
	add.f64 	%fd75, %fd73, %fd74;
	st.global.f64 	[%rd76], %fd75;
$L__BB7_41:
	add.s32 	%r59, %r1, -30;
	setp.gt.u32 	%p27, %r59, 9;
	@%p27 bra 	$L__BB7_43;
	ld.global.f64 	%fd76, [%rd12+608];
	mad.lo.s32 	%r60, %r2, 10, %r15;
	mul.wide.u32 	%rd77, %r60, 8;
	add.s64 	%rd78, %rd3, %rd77;
	st.global.f64 	[%rd78], %fd76;
$L__BB7_43:
	add.s32 	%r61, %r1, -40;
	setp.gt.u32 	%p28, %r61, 9;
	@%p28 bra 	$L__BB7_45;
	ld.global.f64 	%fd77, [%rd12+32];
	mad.lo.s32 	%r62, %r2, 10, %r15;
	mul.wide.u32 	%rd79, %r62, 8;
	add.s64 	%rd80, %rd5, %rd79;
	ld.global.f64 	%fd78, [%rd80];
	add.f64 	%fd79, %fd77, %fd78;
	st.global.f64 	[%rd80], %fd79;
$L__BB7_45:
	add.s32 	%r63, %r1, -50;
	setp.gt.u32 	%p29, %r63, 9;
	@%p29 bra 	$L__BB7_100;
	ld.global.f64 	%fd80, [%rd12+176];
	mad.lo.s32 	%r64, %r2, 10, %r15;
	mul.wide.u32 	%rd81, %r64, 8;
	add.s64 	%rd82, %rd6, %rd81;
	ld.global.f64 	%fd81, [%rd82];
	add.f64 	%fd82, %fd80, %fd81;
	st.global.f64 	[%rd82], %fd82;
	bra.uni 	$L__BB7_100;
$L__BB7_47:
	setp.eq.s32 	%p4, %r4, 3;
	@%p4 bra 	$L__BB7_80;
	setp.eq.s32 	%p5, %r4, 4;
	@%p5 bra 	$L__BB7_90;
	setp.eq.s32 	%p6, %r4, 5;
	@%p6 bra 	$L__BB7_50;
	bra.uni 	$L__BB7_100;
$L__BB7_50:
	setp.gt.u32 	%p10, %r1, 19;
	add.s32 	%r21, %r5, %r2;
	mul.lo.s32 	%r22, %r21, 90;
	cvt.u64.u32 	%rd27, %r22;
	cvt.u64.u16 	%rd28, %rs1;
	add.s64 	%rd29, %rd28, %rd27;
	shl.b64 	%rd30, %rd29, 3;
	add.s64 	%rd15, %rd1, %rd30;
	@%p10 bra 	$L__BB7_52;
	ld.global.f64 	%fd31, [%rd15+32];
	mad.lo.s32 	%r23, %r2, 10, %r15;
	mul.wide.u32 	%rd31, %r23, 8;
	add.s64 	%rd32, %rd2, %rd31;
	ld.global.f64 	%fd32, [%rd32];
	add.f64 	%fd33, %fd31, %fd32;
	st.global.f64 	[%rd32], %fd33;
$L__BB7_52:
	add.s32 	%r24, %r1, -20;
	setp.gt.u32 	%p11, %r24, 9;
	@%p11 bra 	$L__BB7_54;
	ld.global.f64 	%fd34, [%rd15+176];
	mad.lo.s32 	%r25, %r2, 10, %r15;
	mul.wide.u32 	%rd33, %r25, 8;
	add.s64 	%rd34, %rd3, %rd33;
	ld.global.f64 	%fd35, [%rd34];
	add.f64 	%fd36, %fd34, %fd35;
	st.global.f64 	[%rd34], %fd36;
$L__BB7_54:
	add.s32 	%r26, %r1, -30;
	setp.gt.u32 	%p12, %r26, 9;
	@%p12 bra 	$L__BB7_56;
	ld.global.f64 	%fd37, [%rd15+320];
	mad.lo.s32 	%r27, %r2, 10, %r15;
	mul.wide.u32 	%rd35, %r27, 8;
	add.s64 	%rd36, %rd4, %rd35;
	ld.global.f64 	%fd38, [%rd36];
	add.f64 	%fd39, %fd37, %fd38;
	st.global.f64 	[%rd36], %fd39;
$L__BB7_56:
	add.s32 	%r28, %r1, -40;
	setp.gt.u32 	%p13, %r28, 9;
	@%p13 bra 	$L__BB7_58;
	ld.global.f64 	%fd40, [%rd15+464];
	mad.lo.s32 	%r29, %r2, 10, %r15;
	mul.wide.u32 	%rd37, %r29, 8;
	add.s64 	%rd38, %rd5, %rd37;
	ld.global.f64 	%fd41, [%rd38];
	add.f64 	%fd42, %fd40, %fd41;
	st.global.f64 	[%rd38], %fd42;
$L__BB7_58:
	add.s32 	%r30, %r1, -50;
	setp.gt.u32 	%p14, %r30, 9;
	@%p14 bra 	$L__BB7_100;
	ld.global.f64 	%fd43, [%rd15+608];
	mad.lo.s32 	%r31, %r2, 10, %r15;
	mul.wide.u32 	%rd39, %r31, 8;
	add.s64 	%rd40, %rd6, %rd39;
	st.global.f64 	[%rd40], %fd43;
	bra.uni 	$L__BB7_100;
$L__BB7_60:
	setp.gt.u32 	%p35, %r1, 19;
	add.s32 	%r76, %r5, %r2;
	mul.lo.s32 	%r77, %r76, 90;
	cvt.u64.u32 	%rd97, %r77;
	cvt.u64.u16 	%rd98, %rs1;
	add.s64 	%rd99, %rd98, %rd97;
	shl.b64 	%rd100, %rd99, 3;
	add.s64 	%rd10, %rd1, %rd100;
	@%p35 bra 	$L__BB7_62;
	ld.global.f64 	%fd96, [%rd10+608];
	mad.lo.s32 	%r78, %r2, 10, %r15;
	mul.wide.u32 	%rd101, %r78, 8;
	add.s64 	%rd102, %rd9, %rd101;
	st.global.f64 	[%rd102], %fd96;
$L__BB7_62:
	add.s32 	%r79, %r1, -20;
	setp.gt.u32 	%p36, %r79, 9;
	@%p36 bra 	$L__BB7_64;
	ld.global.f64 	%fd97, [%rd10+32];
	mad.lo.s32 	%r80, %r2, 10, %r15;
	mul.wide.u32 	%rd103, %r80, 8;
	add.s64 	%rd104, %rd3, %rd103;
	ld.global.f64 	%fd98, [%rd104];
	add.f64 	%fd99, %fd97, %fd98;
	st.global.f64 	[%rd104], %fd99;
$L__BB7_64:
	add.s32 	%r81, %r1, -30;
	setp.gt.u32 	%p37, %r81, 9;
	@%p37 bra 	$L__BB7_66;
	ld.global.f64 	%fd100, [%rd10+176];
	mad.lo.s32 	%r82, %r2, 10, %r15;
	mul.wide.u32 	%rd105, %r82, 8;
	add.s64 	%rd106, %rd4, %rd105;
	ld.global.f64 	%fd101, [%rd106];
	add.f64 	%fd102, %fd100, %fd101;
	st.global.f64 	[%rd106], %fd102;
$L__BB7_66:
	add.s32 	%r83, %r1, -40;
	setp.gt.u32 	%p38, %r83, 9;
	@%p38 bra 	$L__BB7_68;
	ld.global.f64 	%fd103, [%rd10+320];
	mad.lo.s32 	%r84, %r2, 10, %r15;
	mul.wide.u32 	%rd107, %r84, 8;
	add.s64 	%rd108, %rd5, %rd107;
	ld.global.f64 	%fd104, [%rd108];
	add.f64 	%fd105, %fd103, %fd104;
	st.global.f64 	[%rd108], %fd105;
$L__BB7_68:
	add.s32 	%r85, %r1, -50;
	setp.gt.u32 	%p39, %r85, 9;
	@%p39 bra 	$L__BB7_100;
	ld.global.f64 	%fd106, [%rd10+464];
	mad.lo.s32 	%r86, %r2, 10, %r15;
	mul.wide.u32 	%rd109, %r86, 8;
	add.s64 	%rd110, %rd6, %rd109;
	ld.global.f64 	%fd107, [%rd110];
	add.f64 	%fd108, %fd106, %fd107;
	st.global.f64 	[%rd110], %fd108;
	bra.uni 	$L__BB7_100;
$L__BB7_70:
	setp.gt.u32 	%p30, %r1, 19;
	add.s32 	%r65, %r5, %r2;
	mul.lo.s32 	%r66, %r65, 90;
	cvt.u64.u32 	%rd83, %r66;
	cvt.u64.u16 	%rd84, %rs1;
	add.s64 	%rd85, %rd84, %rd83;
	shl.b64 	%rd86, %rd85, 3;
	add.s64 	%rd11, %rd1, %rd86;
	@%p30 bra 	$L__BB7_72;
	ld.global.f64 	%fd83, [%rd11+464];
	mad.lo.s32 	%r67, %r2, 10, %r15;
	mul.wide.u32 	%rd87, %r67, 8;
	add.s64 	%rd88, %rd9, %rd87;
	ld.global.f64 	%fd84, [%rd88];
	add.f64 	%fd85, %fd83, %fd84;
	st.global.f64 	[%rd88], %fd85;
$L__BB7_72:
	add.s32 	%r68, %r1, -20;
	setp.gt.u32 	%p31, %r68, 9;
	@%p31 bra 	$L__BB7_74;
	ld.global.f64 	%fd86, [%rd11+608];
	mad.lo.s32 	%r69, %r2, 10, %r15;
	mul.wide.u32 	%rd89, %r69, 8;
	add.s64 	%rd90, %rd2, %rd89;
	st.global.f64 	[%rd90], %fd86;
$L__BB7_74:
	add.s32 	%r70, %r1, -30;
	setp.gt.u32 	%p32, %r70, 9;
	@%p32 bra 	$L__BB7_76;
	ld.global.f64 	%fd87, [%rd11+32];
	mad.lo.s32 	%r71, %r2, 10, %r15;
	mul.wide.u32 	%rd91, %r71, 8;
	add.s64 	%rd92, %rd4, %rd91;
	ld.global.f64 	%fd88, [%rd92];
	add.f64 	%fd89, %fd87, %fd88;
	st.global.f64 	[%rd92], %fd89;
$L__BB7_76:
	add.s32 	%r72, %r1, -40;
	setp.gt.u32 	%p33, %r72, 9;
	@%p33 bra 	$L__BB7_78;
	ld.global.f64 	%fd90, [%rd11+176];
	mad.lo.s32 	%r73, %r2, 10, %r15;
	mul.wide.u32 	%rd93, %r73, 8;
	add.s64 	%rd94, %rd5, %rd93;
	ld.global.f64 	%fd91, [%rd94];
	add.f64 	%fd92, %fd90, %fd91;
	st.global.f64 	[%rd94], %fd92;
$L__BB7_78:
	add.s32 	%r74, %r1, -50;
	setp.gt.u32 	%p34, %r74, 9;
	@%p34 bra 	$L__BB7_100;
	ld.global.f64 	%fd93, [%rd11+320];
	mad.lo.s32 	%r75, %r2, 10, %r15;
	mul.wide.u32 	%rd95, %r75, 8;
	add.s64 	%rd96, %rd6, %rd95;
	ld.global.f64 	%fd94, [%rd96];
	add.f64 	%fd95, %fd93, %fd94;
	st.global.f64 	[%rd96], %fd95;
	bra.uni 	$L__BB7_100;
$L__BB7_80:
	setp.gt.u32 	%p20, %r1, 19;
	add.s32 	%r43, %r5, %r2;
	mul.lo.s32 	%r44, %r43, 90;
	cvt.u64.u32 	%rd55, %r44;
	cvt.u64.u16 	%rd56, %rs1;
	add.s64 	%rd57, %rd56, %rd55;
	shl.b64 	%rd58, %rd57, 3;
	add.s64 	%rd13, %rd1, %rd58;
	@%p20 bra 	$L__BB7_82;
	ld.global.f64 	%fd57, [%rd13+176];
	mad.lo.s32 	%r45, %r2, 10, %r15;
	mul.wide.u32 	%rd59, %r45, 8;
	add.s64 	%rd60, %rd9, %rd59;
	ld.global.f64 	%fd58, [%rd60];
	add.f64 	%fd59, %fd57, %fd58;
	st.global.f64 	[%rd60], %fd59;
$L__BB7_82:
	add.s32 	%r46, %r1, -20;
	setp.gt.u32 	%p21, %r46, 9;
	@%p21 bra 	$L__BB7_84;
	ld.global.f64 	%fd60, [%rd13+320];
	mad.lo.s32 	%r47, %r2, 10, %r15;
	mul.wide.u32 	%rd61, %r47, 8;
	add.s64 	%rd62, %rd2, %rd61;
	ld.global.f64 	%fd61, [%rd62];
	add.f64 	%fd62, %fd60, %fd61;
	st.global.f64 	[%rd62], %fd62;
$L__BB7_84:
	add.s32 	%r48, %r1, -30;
	setp.gt.u32 	%p22, %r48, 9;
	@%p22 bra 	$L__BB7_86;
	ld.global.f64 	%fd63, [%rd13+464];
	mad.lo.s32 	%r49, %r2, 10, %r15;
	mul.wide.u32 	%rd63, %r49, 8;
	add.s64 	%rd64, %rd3, %rd63;
	ld.global.f64 	%fd64, [%rd64];
	add.f64 	%fd65, %fd63, %fd64;
	st.global.f64 	[%rd64], %fd65;
$L__BB7_86:
	add.s32 	%r50, %r1, -40;
	setp.gt.u32 	%p23, %r50, 9;
	@%p23 bra 	$L__BB7_88;
	ld.global.f64 	%fd66, [%rd13+608];
	mad.lo.s32 	%r51, %r2, 10, %r15;
	mul.wide.u32 	%rd65, %r51, 8;
	add.s64 	%rd66, %rd4, %rd65;
	st.global.f64 	[%rd66], %fd66;
$L__BB7_88:
	add.s32 	%r52, %r1, -50;
	setp.gt.u32 	%p24, %r52, 9;
	@%p24 bra 	$L__BB7_100;
	ld.global.f64 	%fd67, [%rd13+32];
	mad.lo.s32 	%r53, %r2, 10, %r15;
	mul.wide.u32 	%rd67, %r53, 8;
	add.s64 	%rd68, %rd6, %rd67;
	ld.global.f64 	%fd68, [%rd68];
	add.f64 	%fd69, %fd67, %fd68;
	st.global.f64 	[%rd68], %fd69;
	bra.uni 	$L__BB7_100;
$L__BB7_90:
	setp.gt.u32 	%p15, %r1, 19;
	add.s32 	%r32, %r5, %r2;
	mul.lo.s32 	%r33, %r32, 90;
	cvt.u64.u32 	%rd41, %r33;
	cvt.u64.u16 	%rd42, %rs1;
	add.s64 	%rd43, %rd42, %rd41;
	shl.b64 	%rd44, %rd43, 3;
	add.s64 	%rd14, %rd1, %rd44;
	@%p15 bra 	$L__BB7_92;
	ld.global.f64 	%fd44, [%rd14+32];
	mad.lo.s32 	%r34, %r2, 10, %r15;
	mul.wide.u32 	%rd45, %r34, 8;
	add.s64 	%rd46, %rd9, %rd45;
	ld.global.f64 	%fd45, [%rd46];
	add.f64 	%fd46, %fd44, %fd45;
	st.global.f64 	[%rd46], %fd46;
$L__BB7_92:
	add.s32 	%r35, %r1, -20;
	setp.gt.u32 	%p16, %r35, 9;
	@%p16 bra 	$L__BB7_94;
	ld.global.f64 	%fd47, [%rd14+176];
	mad.lo.s32 	%r36, %r2, 10, %r15;
	mul.wide.u32 	%rd47, %r36, 8;
	add.s64 	%rd48, %rd2, %rd47;
	ld.global.f64 	%fd48, [%rd48];
	add.f64 	%fd49, %fd47, %fd48;
	st.global.f64 	[%rd48], %fd49;
$L__BB7_94:
	add.s32 	%r37, %r1, -30;
	setp.gt.u32 	%p17, %r37, 9;
	@%p17 bra 	$L__BB7_96;
	ld.global.f64 	%fd50, [%rd14+320];
	mad.lo.s32 	%r38, %r2, 10, %r15;
	mul.wide.u32 	%rd49, %r38, 8;
	add.s64 	%rd50, %rd3, %rd49;
	ld.global.f64 	%fd51, [%rd50];
	add.f64 	%fd52, %fd50, %fd51;
	st.global.f64 	[%rd50], %fd52;
$L__BB7_96:
	add.s32 	%r39, %r1, -40;
	setp.gt.u32 	%p18, %r39, 9;
	@%p18 bra 	$L__BB7_98;
	ld.global.f64 	%fd53, [%rd14+464];
	mad.lo.s32 	%r40, %r2, 10, %r15;
	mul.wide.u32 	%rd51, %r40, 8;
	add.s64 	%rd52, %rd4, %rd51;
	ld.global.f64 	%fd54, [%rd52];
	add.f64 	%fd55, %fd53, %fd54;
	st.global.f64 	[%rd52], %fd55;
$L__BB7_98:
	add.s32 	%r41, %r1, -50;
	setp.gt.u32 	%p19, %r41, 9;
	@%p19 bra 	$L__BB7_100;
	ld.global.f64 	%fd56, [%rd14+608];
	mad.lo.s32 	%r42, %r2, 10, %r15;
	mul.wide.u32 	%rd53, %r42, 8;
	add.s64 	%rd54, %rd5, %rd53;
	st.global.f64 	[%rd54], %fd56;
$L__BB7_100:
	ret;

}
	// .globl	FC
.visible .entry FC(
	.param .u64 .ptr .align 1 FC_param_0,
	.param .u64 .ptr .align 1 FC_param_1,
	.param .u64 .ptr .align 1 FC_param_2,
	.param .u64 .ptr .align 1 FC_param_3,
	.param .u64 .ptr .align 1 FC_param_4
)
{
	.reg .pred 	%p<13>;
	.reg .b32 	%r<38>;
	.reg .b32 	%f<5>;
	.reg .b64 	%rd<64>;
	.reg .b64 	%fd<159>;

	ld.param.u64 	%rd11, [FC_param_0];
	ld.param.u64 	%rd12, [FC_param_1];
	ld.param.u64 	%rd9, [FC_param_2];
	ld.param.u64 	%rd13, [FC_param_3];
	ld.param.u64 	%rd10, [FC_param_4];
	cvta.to.global.u64 	%rd1, %rd12;
	cvta.to.global.u64 	%rd2, %rd13;
	cvta.to.global.u64 	%rd14, %rd11;
	ld.global.u32 	%r1, [%rd14];
	ld.global.u32 	%r2, [%rd14+4];
	mov.u32 	%r3, %tid.x;
	setp.ge.s32 	%p1, %r3, %r2;
	@%p1 bra 	$L__BB8_18;
	setp.lt.s32 	%p2, %r1, 1;
	mov.f64 	%fd157, 0d0000000000000000;
	@%p2 bra 	$L__BB8_14;
	and.b32  	%r4, %r1, 15;
	setp.lt.u32 	%p3, %r1, 16;
	mov.f64 	%fd157, 0d0000000000000000;
	mov.b32 	%r34, 0;
	@%p3 bra 	$L__BB8_5;
	and.b32  	%r34, %r1, 2147483632;
	neg.s32 	%r32, %r34;
	shl.b32 	%r7, %r2, 4;
	add.s64 	%rd62, %rd2, 64;
	mov.f64 	%fd157, 0d0000000000000000;
	mul.wide.s32 	%rd17, %r2, 8;
	mov.u32 	%r31, %r3;
$L__BB8_4:
	.pragma "nounroll";
	ld.global.f64 	%fd23, [%rd62+-64];
	mul.wide.s32 	%rd15, %r31, 8;
	add.s64 	%rd16, %rd1, %rd15;
	ld.global.f64 	%fd24, [%rd16];
	fma.rn.f64 	%fd25, %fd23, %fd24, %fd157;
	ld.global.f64 	%fd26, [%rd62+-56];
	add.s64 	%rd18, %rd16, %rd17;
	ld.global.f64 	%fd27, [%rd18];
	fma.rn.f64 	%fd28, %fd26, %fd27, %fd25;
	ld.global.f64 	%fd29, [%rd62+-48];
	add.s64 	%rd19, %rd18, %rd17;
	ld.global.f64 	%fd30, [%rd19];
	fma.rn.f64 	%fd31, %fd29, %fd30, %fd28;
	ld.global.f64 	%fd32, [%rd62+-40];
	add.s64 	%rd20, %rd19, %rd17;
	ld.global.f64 	%fd33, [%rd20];
	fma.rn.f64 	%fd34, %fd32, %fd33, %fd31;
	ld.global.f64 	%fd35, [%rd62+-32];
	add.s64 	%rd21, %rd20, %rd17;
	ld.global.f64 	%fd36, [%rd21];
	fma.rn.f64 	%fd37, %fd35, %fd36, %fd34;
	ld.global.f64 	%fd38, [%rd62+-24];
	add.s64 	%rd22, %rd21, %rd17;
	ld.global.f64 	%fd39, [%rd22];
	fma.rn.f64 	%fd40, %fd38, %fd39, %fd37;
	ld.global.f64 	%fd41, [%rd62+-16];
	add.s64 	%rd23, %rd22, %rd17;
	ld.global.f64 	%fd42, [%rd23];
	fma.rn.f64 	%fd43, %fd41, %fd42, %fd40;
	ld.global.f64 	%fd44, [%rd62+-8];
	add.s64 	%rd24, %rd23, %rd17;
	ld.global.f64 	%fd45, [%rd24];
	fma.rn.f64 	%fd46, %fd44, %fd45, %fd43;
	ld.global.f64 	%fd47, [%rd62];
	add.s64 	%rd25, %rd24, %rd17;
	ld.global.f64 	%fd48, [%rd25];
	fma.rn.f64 	%fd49, %fd47, %fd48, %fd46;
	ld.global.f64 	%fd50, [%rd62+8];
	add.s64 	%rd26, %rd25, %rd17;
	ld.global.f64 	%fd51, [%rd26];
	fma.rn.f64 	%fd52, %fd50, %fd51, %fd49;
	ld.global.f64 	%fd53, [%rd62+16];
	add.s64 	%rd27, %rd26, %rd17;
	ld.global.f64 	%fd54, [%rd27];
	fma.rn.f64 	%fd55, %fd53, %fd54, %fd52;
	ld.global.f64 	%fd56, [%rd62+24];
	add.s64 	%rd28, %rd27, %rd17;
	ld.global.f64 	%fd57, [%rd28];
	fma.rn.f64 	%fd58, %fd56, %fd57, %fd55;
	ld.global.f64 	%fd59, [%rd62+32];
	add.s64 	%rd29, %rd28, %rd17;
	ld.global.f64 	%fd60, [%rd29];
	fma.rn.f64 	%fd61, %fd59, %fd60, %fd58;
	ld.global.f64 	%fd62, [%rd62+40];
	add.s64 	%rd30, %rd29, %rd17;
	ld.global.f64 	%fd63, [%rd30];
	fma.rn.f64 	%fd64, %fd62, %fd63, %fd61;
	ld.global.f64 	%fd65, [%rd62+48];
	add.s64 	%rd31, %rd30, %rd17;
	ld.global.f64 	%fd66, [%rd31];
	fma.rn.f64 	%fd67, %fd65, %fd66, %fd64;
	ld.global.f64 	%fd68, [%rd62+56];
	add.s64 	%rd32, %rd31, %rd17;
	ld.global.f64 	%fd69, [%rd32];
	fma.rn.f64 	%fd157, %fd68, %fd69, %fd67;
	add.s32 	%r32, %r32, 16;
	add.s32 	%r31, %r31, %r7;
	add.s64 	%rd62, %rd62, 128;
	setp.ne.s32 	%p4, %r32, 0;
	@%p4 bra 	$L__BB8_4;
$L__BB8_5:
	setp.eq.s32 	%p5, %r4, 0;
	@%p5 bra 	$L__BB8_14;
	and.b32  	%r13, %r1, 7;
	setp.lt.u32 	%p6, %r4, 8;
	@%p6 bra 	$L__BB8_8;
	mul.wide.u32 	%rd33, %r34, 8;
	add.s64 	%rd34, %rd2, %rd33;
	ld.global.f64 	%fd71, [%rd34];
	mad.lo.s32 	%r27, %r34, %r2, %r3;
	mul.wide.s32 	%rd35, %r27, 8;
	add.s64 	%rd36, %rd1, %rd35;
	ld.global.f64 	%fd72, [%rd36];
	fma.rn.f64 	%fd73, %fd71, %fd72, %fd157;
	ld.global.f64 	%fd74, [%rd34+8];
	mul.wide.s32 	%rd37, %r2, 8;
	add.s64 	%rd38, %rd36, %rd37;
	ld.global.f64 	%fd75, [%rd38];
	fma.rn.f64 	%fd76, %fd74, %fd75, %fd73;
	ld.global.f64 	%fd77, [%rd34+16];
	add.s64 	%rd39, %rd38, %rd37;
	ld.global.f64 	%fd78, [%rd39];
	fma.rn.f64 	%fd79, %fd77, %fd78, %fd76;
	ld.global.f64 	%fd80, [%rd34+24];
	add.s64 	%rd40, %rd39, %rd37;
	ld.global.f64 	%fd81, [%rd40];
	fma.rn.f64 	%fd82, %fd80, %fd81, %fd79;
	ld.global.f64 	%fd83, [%rd34+32];
	add.s64 	%rd41, %rd40, %rd37;
	ld.global.f64 	%fd84, [%rd41];
	fma.rn.f64 	%fd85, %fd83, %fd84, %fd82;
	ld.global.f64 	%fd86, [%rd34+40];
	add.s64 	%rd42, %rd41, %rd37;
	ld.global.f64 	%fd87, [%rd42];
	fma.rn.f64 	%fd88, %fd86, %fd87, %fd85;
	ld.global.f64 	%fd89, [%rd34+48];
	add.s64 	%rd43, %rd42, %rd37;
	ld.global.f64 	%fd90, [%rd43];
	fma.rn.f64 	%fd91, %fd89, %fd90, %fd88;
	ld.global.f64 	%fd92, [%rd34+56];
	add.s64 	%rd44, %rd43, %rd37;
	ld.global.f64 	%fd93, [%rd44];
	fma.rn.f64 	%fd157, %fd92, %fd93, %fd91;
	add.s32 	%r34, %r34, 8;
$L__BB8_8:
	setp.eq.s32 	%p7, %r13, 0;
	@%p7 bra 	$L__BB8_14;
	and.b32  	%r16, %r1, 3;
	setp.lt.u32 	%p8, %r13, 4;
	@%p8 bra 	$L__BB8_11;
	mul.wide.u32 	%rd45, %r34, 8;
	add.s64 	%rd46, %rd2, %rd45;
	ld.global.f64 	%fd95, [%rd46];
	mad.lo.s32 	%r28, %r34, %r2, %r3;
	mul.wide.s32 	%rd47, %r28, 8;
	add.s64 	%rd48, %rd1, %rd47;
	ld.global.f64 	%fd96, [%rd48];
	fma.rn.f64 	%fd97, %fd95, %fd96, %fd157;
	ld.global.f64 	%fd98, [%rd46+8];
	mul.wide.s32 	%rd49, %r2, 8;
	add.s64 	%rd50, %rd48, %rd49;
	ld.global.f64 	%fd99, [%rd50];
	fma.rn.f64 	%fd100, %fd98, %fd99, %fd97;
	ld.global.f64 	%fd101, [%rd46+16];
	add.s64 	%rd51, %rd50, %rd49;
	ld.global.f64 	%fd102, [%rd51];
	fma.rn.f64 	%fd103, %fd101, %fd102, %fd100;
	ld.global.f64 	%fd104, [%rd46+24];
	add.s64 	%rd52, %rd51, %rd49;
	ld.global.f64 	%fd105, [%rd52];
	fma.rn.f64 	%fd157, %fd104, %fd105, %fd103;
	add.s32 	%r34, %r34, 4;
$L__BB8_11:
	setp.eq.s32 	%p9, %r16, 0;
	@%p9 bra 	$L__BB8_14;
	mad.lo.s32 	%r37, %r34, %r2, %r3;
	mul.wide.u32 	%rd53, %r34, 8;
	add.s64 	%rd63, %rd2, %rd53;
	neg.s32 	%r36, %r16;
$L__BB8_13:
	.pragma "nounroll";
	ld.global.f64 	%fd106, [%rd63];
	mul.wide.s32 	%rd54, %r37, 8;
	add.s64 	%rd55, %rd1, %rd54;
	ld.global.f64 	%fd107, [%rd55];
	fma.rn.f64 	%fd157, %fd106, %fd107, %fd157;
	add.s32 	%r37, %r37, %r2;
	add.s64 	%rd63, %rd63, 8;
	add.s32 	%r36, %r36, 1;
	setp.ne.s32 	%p10, %r36, 0;
	@%p10 bra 	$L__BB8_13;
$L__BB8_14:
	bar.sync 	0;
	cvta.to.global.u64 	%rd56, %rd10;
	mul.wide.u32 	%rd57, %r3, 8;
	add.s64 	%rd58, %rd56, %rd57;
	ld.global.f64 	%fd108, [%rd58];
	add.f64 	%fd14, %fd157, %fd108;
	{
	.reg .b32 %temp; 
	mov.b64 	{%temp, %r29}, %fd14;
	}
	and.b32  	%r25, %r29, 2147483647;
	{
	.reg .b32 %temp; 
	mov.b64 	{%r30, %temp}, %fd14;
	}
	mov.b64 	%fd15, {%r30, %r25};
	setp.ltu.f64 	%p11, %fd15, 0d3FE4F92224DD2F1A;
	@%p11 bra 	$L__BB8_16;
	add.f64 	%fd109, %fd15, %fd15;
	cvt.rn.f32.f64 	%f1, %fd109;
	mul.f32 	%f2, %f1, 0f3FB8AA3B;
	cvt.rni.f32.f32 	%f3, %f2;
	cvt.f64.f32 	%fd110, %f3;
	fma.rn.f64 	%fd111, %fd110, 0dBFE62E42FEFA39EF, %fd109;
	fma.rn.f64 	%fd112, %fd111, 0d3E5AE904A4741B81, 0d3E928A27F89B6999;
	fma.rn.f64 	%fd113, %fd112, %fd111, 0d3EC71DE715FF7E07;
	fma.rn.f64 	%fd114, %fd113, %fd111, 0d3EFA019A6B0AC45A;
	fma.rn.f64 	%fd115, %fd114, %fd111, 0d3F2A01A017EED94F;
	fma.rn.f64 	%fd116, %fd115, %fd111, 0d3F56C16C17F2A71B;
	fma.rn.f64 	%fd117, %fd116, %fd111, 0d3F811111111173C4;
	fma.rn.f64 	%fd118, %fd117, %fd111, 0d3FA555555555211A;
	fma.rn.f64 	%fd119, %fd118, %fd111, 0d3FC5555555555540;
	fma.rn.f64 	%fd120, %fd119, %fd111, 0d3FE0000000000005;
	mul.f64 	%fd121, %fd111, %fd120;
	fma.rn.f64 	%fd122, %fd121, %fd111, %fd111;
	ex2.approx.ftz.f32 	%f4, %f3;
	cvt.f64.f32 	%fd123, %f4;
	mov.f64 	%fd124, 0d3FF0000000000000;
	sub.f64 	%fd125, %fd124, %fd123;
	neg.f64 	%fd126, %fd122;
	fma.rn.f64 	%fd127, %fd126, %fd123, %fd125;
	mov.f64 	%fd128, 0d4000000000000000;
	sub.f64 	%fd129, %fd128, %fd127;
	rcp.approx.ftz.f64 	%fd130, %fd129;
	neg.f64 	%fd131, %fd129;
	fma.rn.f64 	%fd132, %fd131, %fd130, 0d3FF0000000000000;
	fma.rn.f64 	%fd133, %fd132, %fd132, %fd132;
	fma.rn.f64 	%fd134, %fd133, %fd130, %fd130;
	fma.rn.f64 	%fd135, %fd134, 0dC000000000000000, 0d3FF0000000000000;
	setp.gt.u32 	%p12, %r25, 1077088193;
	selp.f64 	%fd136, 0d3FF0000000000000, %fd135, %p12;
	copysign.f64 	%fd158, %fd14, %fd136;
	bra.uni 	$L__BB8_17;
$L__BB8_16:
	mul.f64 	%fd137, %fd14, %fd14;
	fma.rn.f64 	%fd138, %fd137, 0dBEF0BC46E2F5E964, 0d3F14359F420AFC3D;
	fma.rn.f64 	%fd139, %fd138, %fd137, 0dBF2DF9F0728C5D84;
	fma.rn.f64 	%fd140, %fd139, %fd137, 0d3F4337D1CEC4F033;
	fma.rn.f64 	%fd141, %fd140, %fd137, 0dBF57D6E9674335B3;
	fma.rn.f64 	%fd142, %fd141, %fd137, 0d3F6D6D000D7AAD3D;
	fma.rn.f64 	%fd143, %fd142, %fd137, 0dBF8226E1F3CF1EF5;
	fma.rn.f64 	%fd144, %fd143, %fd137, 0d3F9664F47EC0C8CF;
	fma.rn.f64 	%fd145, %fd144, %fd137, 0dBFABA1BA1B80AB40;
	fma.rn.f64 	%fd146, %fd145, %fd137, 0d3FC111111110FA4A;
	fma.rn.f64 	%fd147, %fd146, %fd137, 0dBFD5555555555550;
	fma.rn.f64 	%fd148, %fd147, %fd137, 0d0000000000000000;
	fma.rn.f64 	%fd158, %fd148, %fd14, %fd14;
$L__BB8_17:
	cvta.to.global.u64 	%rd59, %rd9;
	add.s64 	%rd61, %rd59, %rd57;
	st.global.f64 	[%rd61], %fd158;
	bar.sync 	0;
$L__BB8_18:
	ret;

}
	// .globl	FCL3
.visible .entry FCL3(
	.param .u64 .ptr .align 1 FCL3_param_0,
	.param .u64 .ptr .align 1 FCL3_param_1,
	.param .u64 .ptr .align 1 FCL3_param_2,
	.param .u64 .ptr .align 1 FCL3_param_3,
	.param .u64 .ptr .align 1 FCL3_param_4
)
{
	.reg .pred 	%p<19>;
	.reg .b32 	%r<50>;
	.reg .b64 	%rd<68>;
	.reg .b64 	%fd<156>;
	// demoted variable
	.shared .align 8 .b8 _ZZ4FCL3E3exp[80];
	ld.param.u64 	%rd11, [FCL3_param_0];
	ld.param.u64 	%rd12, [FCL3_param_1];
	ld.param.u64 	%rd9, [FCL3_param_2];
	ld.param.u64 	%rd13, [FCL3_param_3];
	ld.param.u64 	%rd10, [FCL3_param_4];
	cvta.to.global.u64 	%rd1, %rd12;
	cvta.to.global.u64 	%rd2, %rd13;
	cvta.to.global.u64 	%rd14, %rd11;
	ld.global.u32 	%r1, [%rd14];
	ld.global.u32 	%r2, [%rd14+4];
	mov.u32 	%r27, %tid.x;
	mov.u32 	%r28, %ctaid.x;
	mov.u32 	%r29, %ntid.x;
	mad.lo.s32 	%r3, %r28, %r29, %r27;
	setp.ge.s32 	%p1, %r3, %r2;
	@%p1 bra 	$L__BB9_20;
	shl.b32 	%r30, %r3, 3;
	mov.u32 	%r31, _ZZ4FCL3E3exp;
	add.s32 	%r4, %r31, %r30;
	mov.b64 	%rd15, 0;
	st.shared.u64 	[%r4], %rd15;
	setp.lt.s32 	%p2, %r1, 1;
	mov.f64 	%fd154, 0d0000000000000000;
	@%p2 bra 	$L__BB9_14;
	and.b32  	%r5, %r1, 15;
	setp.lt.u32 	%p3, %r1, 16;
	mov.f64 	%fd154, 0d0000000000000000;
	mov.b32 	%r46, 0;
	@%p3 bra 	$L__BB9_5;
	and.b32  	%r46, %r1, 2147483632;
	neg.s32 	%r44, %r46;
	shl.b32 	%r8, %r2, 4;
	add.s64 	%rd66, %rd2, 64;
	mov.f64 	%fd154, 0d0000000000000000;
	mul.wide.s32 	%rd18, %r2, 8;
	mov.u32 	%r43, %r3;
$L__BB9_4:
	.pragma "nounroll";
	ld.global.f64 	%fd23, [%rd66+-64];
	mul.wide.s32 	%rd16, %r43, 8;
	add.s64 	%rd17, %rd1, %rd16;
	ld.global.f64 	%fd24, [%rd17];
	fma.rn.f64 	%fd25, %fd23, %fd24, %fd154;
	ld.global.f64 	%fd26, [%rd66+-56];
	add.s64 	%rd19, %rd17, %rd18;
	ld.global.f64 	%fd27, [%rd19];
	fma.rn.f64 	%fd28, %fd26, %fd27, %fd25;
	ld.global.f64 	%fd29, [%rd66+-48];
	add.s64 	%rd20, %rd19, %rd18;
	ld.global.f64 	%fd30, [%rd20];
	fma.rn.f64 	%fd31, %fd29, %fd30, %fd28;
	ld.global.f64 	%fd32, [%rd66+-40];
	add.s64 	%rd21, %rd20, %rd18;
	ld.global.f64 	%fd33, [%rd21];
	fma.rn.f64 	%fd34, %fd32, %fd33, %fd31;
	ld.global.f64 	%fd35, [%rd66+-32];
	add.s64 	%rd22, %rd21, %rd18;
	ld.global.f64 	%fd36, [%rd22];
	fma.rn.f64 	%fd37, %fd35, %fd36, %fd34;
	ld.global.f64 	%fd38, [%rd66+-24];
	add.s64 	%rd23, %rd22, %rd18;
	ld.global.f64 	%fd39, [%rd23];
	fma.rn.f64 	%fd40, %fd38, %fd39, %fd37;
	ld.global.f64 	%fd41, [%rd66+-16];
	add.s64 	%rd24, %rd23, %rd18;
	ld.global.f64 	%fd42, [%rd24];
	fma.rn.f64 	%fd43, %fd41, %fd42, %fd40;
	ld.global.f64 	%fd44, [%rd66+-8];
	add.s64 	%rd25, %rd24, %rd18;
	ld.global.f64 	%fd45, [%rd25];
	fma.rn.f64 	%fd46, %fd44, %fd45, %fd43;
	ld.global.f64 	%fd47, [%rd66];
	add.s64 	%rd26, %rd25, %rd18;
	ld.global.f64 	%fd48, [%rd26];
	fma.rn.f64 	%fd49, %fd47, %fd48, %fd46;
	ld.global.f64 	%fd50, [%rd66+8];
	add.s64 	%rd27, %rd26, %rd18;
	ld.global.f64 	%fd51, [%rd27];
	fma.rn.f64 	%fd52, %fd50, %fd51, %fd49;
	ld.global.f64 	%fd53, [%rd66+16];
	add.s64 	%rd28, %rd27, %rd18;
	ld.global.f64 	%fd54, [%rd28];
	fma.rn.f64 	%fd55, %fd53, %fd54, %fd52;
	ld.global.f64 	%fd56, [%rd66+24];
	add.s64 	%rd29, %rd28, %rd18;
	ld.global.f64 	%fd57, [%rd29];
	fma.rn.f64 	%fd58, %fd56, %fd57, %fd55;
	ld.global.f64 	%fd59, [%rd66+32];
	add.s64 	%rd30, %rd29, %rd18;
	ld.global.f64 	%fd60, [%rd30];
	fma.rn.f64 	%fd61, %fd59, %fd60, %fd58;
	ld.global.f64 	%fd62, [%rd66+40];
	add.s64 	%rd31, %rd30, %rd18;
	ld.global.f64 	%fd63, [%rd31];
	fma.rn.f64 	%fd64, %fd62, %fd63, %fd61;
	ld.global.f64 	%fd65, [%rd66+48];
	add.s64 	%rd32, %rd31, %rd18;
	ld.global.f64 	%fd66, [%rd32];
	fma.rn.f64 	%fd67, %fd65, %fd66, %fd64;
	ld.global.f64 	%fd68, [%rd66+56];
	add.s64 	%rd33, %rd32, %rd18;
	ld.global.f64 	%fd69, [%rd33];
	fma.rn.f64 	%fd154, %fd68, %fd69, %fd67;
	add.s32 	%r44, %r44, 16;
	add.s32 	%r43, %r43, %r8;
	add.s64 	%rd66, %rd66, 128;
	setp.ne.s32 	%p4, %r44, 0;
	@%p4 bra 	$L__BB9_4;
$L__BB9_5:
	setp.eq.s32 	%p5, %r5, 0;
	@%p5 bra 	$L__BB9_14;
	and.b32  	%r14, %r1, 7;
	setp.lt.u32 	%p6, %r5, 8;
	@%p6 bra 	$L__BB9_8;
	mul.wide.u32 	%rd34, %r46, 8;
	add.s64 	%rd35, %rd2, %rd34;
	ld.global.f64 	%fd71, [%rd35];
	mad.lo.s32 	%r33, %r46, %r2, %r3;
	mul.wide.s32 	%rd36, %r33, 8;
	add.s64 	%rd37, %rd1, %rd36;
	ld.global.f64 	%fd72, [%rd37];
	fma.rn.f64 	%fd73, %fd71, %fd72, %fd154;
	ld.global.f64 	%fd74, [%rd35+8];
	mul.wide.s32 	%rd38, %r2, 8;
	add.s64 	%rd39, %rd37, %rd38;
	ld.global.f64 	%fd75, [%rd39];
	fma.rn.f64 	%fd76, %fd74, %fd75, %fd73;
	ld.global.f64 	%fd77, [%rd35+16];
	add.s64 	%rd40, %rd39, %rd38;
	ld.global.f64 	%fd78, [%rd40];
	fma.rn.f64 	%fd79, %fd77, %fd78, %fd76;
	ld.global.f64 	%fd80, [%rd35+24];
	add.s64 	%rd41, %rd40, %rd38;
	ld.global.f64 	%fd81, [%rd41];
	fma.rn.f64 	%fd82, %fd80, %fd81, %fd79;
	ld.global.f64 	%fd83, [%rd35+32];
	add.s64 	%rd42, %rd41, %rd38;
	ld.global.f64 	%fd84, [%rd42];
	fma.rn.f64 	%fd85, %fd83, %fd84, %fd82;
	ld.global.f64 	%fd86, [%rd35+40];
	add.s64 	%rd43, %rd42, %rd38;
	ld.global.f64 	%fd87, [%rd43];
	fma.rn.f64 	%fd88, %fd86, %fd87, %fd85;
	ld.global.f64 	%fd89, [%rd35+48];
	add.s64 	%rd44, %rd43, %rd38;
	ld.global.f64 	%fd90, [%rd44];
	fma.rn.f64 	%fd91, %fd89, %fd90, %fd88;
	ld.global.f64 	%fd92, [%rd35+56];
	add.s64 	%rd45, %rd44, %rd38;
	ld.global.f64 	%fd93, [%rd45];
	fma.rn.f64 	%fd154, %fd92, %fd93, %fd91;
	add.s32 	%r46, %r46, 8;
$L__BB9_8:
	setp.eq.s32 	%p7, %r14, 0;
	@%p7 bra 	$L__BB9_14;
	and.b32  	%r17, %r1, 3;
	setp.lt.u32 	%p8, %r14, 4;
	@%p8 bra 	$L__BB9_11;
	mul.wide.u32 	%rd46, %r46, 8;
	add.s64 	%rd47, %rd2, %rd46;
	ld.global.f64 	%fd95, [%rd47];
	mad.lo.s32 	%r34, %r46, %r2, %r3;
	mul.wide.s32 	%rd48, %r34, 8;
	add.s64 	%rd49, %rd1, %rd48;
	ld.global.f64 	%fd96, [%rd49];
	fma.rn.f64 	%fd97, %fd95, %fd96, %fd154;
	ld.global.f64 	%fd98, [%rd47+8];
	mul.wide.s32 	%rd50, %r2, 8;
	add.s64 	%rd51, %rd49, %rd50;
	ld.global.f64 	%fd99, [%rd51];
	fma.rn.f64 	%fd100, %fd98, %fd99, %fd97;
	ld.global.f64 	%fd101, [%rd47+16];
	add.s64 	%rd52, %rd51, %rd50;
	ld.global.f64 	%fd102, [%rd52];
	fma.rn.f64 	%fd103, %fd101, %fd102, %fd100;
	ld.global.f64 	%fd104, [%rd47+24];
	add.s64 	%rd53, %rd52, %rd50;
	ld.global.f64 	%fd105, [%rd53];
	fma.rn.f64 	%fd154, %fd104, %fd105, %fd103;
	add.s32 	%r46, %r46, 4;
$L__BB9_11:
	setp.eq.s32 	%p9, %r17, 0;
	@%p9 bra 	$L__BB9_14;
	mad.lo.s32 	%r49, %r46, %r2, %r3;
	mul.wide.u32 	%rd54, %r46, 8;
	add.s64 	%rd67, %rd2, %rd54;
	neg.s32 	%r48, %r17;
$L__BB9_13:
	.pragma "nounroll";
	ld.global.f64 	%fd106, [%rd67];
	mul.wide.s32 	%rd55, %r49, 8;
	add.s64 	%rd56, %rd1, %rd55;
	ld.global.f64 	%fd107, [%rd56];
	fma.rn.f64 	%fd154, %fd106, %fd107, %fd154;
	add.s32 	%r49, %r49, %r2;
	add.s64 	%rd67, %rd67, 8;
	add.s32 	%r48, %r48, 1;
	setp.ne.s32 	%p10, %r48, 0;
	@%p10 bra 	$L__BB9_13;
$L__BB9_14:
	bar.sync 	0;
	cvta.to.global.u64 	%rd57, %rd10;
	mul.wide.s32 	%rd58, %r3, 8;
	add.s64 	%rd59, %rd57, %rd58;
	ld.global.f64 	%fd108, [%rd59];
	add.f64 	%fd109, %fd154, %fd108;
	mov.f64 	%fd110, 0d4005BF0A8B145769;
	{
	.reg .b32 %temp; 
	mov.b64 	{%temp, %r35}, %fd110;
	}
	{
	.reg .b32 %temp; 
	mov.b64 	{%temp, %r26}, %fd109;
	}
	shr.u32 	%r36, %r26, 20;
	and.b32  	%r37, %r36, 2047;
	add.s32 	%r38, %r37, -1012;
	mov.b64 	%rd60, %fd109;
	shl.b64 	%rd61, %rd60, %r38;
	setp.eq.s64 	%p11, %rd61, -9223372036854775808;
	{ // callseq 0, 0
	.param .b64 param0;
	st.param.f64 	[param0], %fd109;
	.param .b64 retval0;
	call.uni (retval0), 
	__internal_accurate_pow, 
	(
	param0
	);
	ld.param.f64 	%fd111, [retval0];
	} // callseq 0
	setp.lt.s32 	%p12, %r35, 0;
	neg.f64 	%fd113, %fd111;
	selp.f64 	%fd114, %fd113, %fd111, %p11;
	selp.f64 	%fd115, %fd114, %fd111, %p12;
	cvt.rzi.f64.f64 	%fd116, %fd109;
	setp.neu.f64 	%p13, %fd109, %fd116;
	selp.f64 	%fd118, 0dFFF8000000000000, %fd115, %p13;
	selp.f64 	%fd155, %fd118, %fd115, %p12;
	add.f64 	%fd119, %fd109, 0d4005BF0A8B145769;
	{
	.reg .b32 %temp; 
	mov.b64 	{%temp, %r39}, %fd119;
	}
	and.b32  	%r40, %r39, 2146435072;
	setp.ne.s32 	%p14, %r40, 2146435072;
	@%p14 bra 	$L__BB9_19;
	setp.num.f64 	%p15, %fd109, %fd109;
	@%p15 bra 	$L__BB9_17;
	mov.f64 	%fd121, 0d4005BF0A8B145769;
	add.rn.f64 	%fd155, %fd121, %fd109;
	bra.uni 	$L__BB9_19;
$L__BB9_17:
	abs.f64 	%fd120, %fd109;
	setp.neu.f64 	%p16, %fd120, 0d7FF0000000000000;
	@%p16 bra 	$L__BB9_19;
	setp.lt.s32 	%p17, %r26, 0;
	selp.b32 	%r41, 0, 2146435072, %p17;
	mov.b32 	%r42, 0;
	mov.b64 	%fd155, {%r42, %r41};
$L__BB9_19:
	setp.eq.f64 	%p18, %fd109, 0d0000000000000000;
	selp.f64 	%fd122, 0d3FF0000000000000, %fd155, %p18;
	ld.shared.f64 	%fd123, [%r4];
	add.f64 	%fd124, %fd123, %fd122;
	st.shared.f64 	[%r4], %fd124;
	ld.shared.f64 	%fd125, [_ZZ4FCL3E3exp];
	ld.shared.f64 	%fd126, [_ZZ4FCL3E3exp+8];
	add.f64 	%fd127, %fd125, %fd126;
	ld.shared.f64 	%fd128, [_ZZ4FCL3E3exp+16];
	add.f64 	%fd129, %fd127, %fd128;
	ld.shared.f64 	%fd130, [_ZZ4FCL3E3exp+24];
	add.f64 	%fd131, %fd129, %fd130;
	ld.shared.f64 	%fd132, [_ZZ4FCL3E3exp+32];
	add.f64 	%fd133, %fd131, %fd132;
	ld.shared.f64 	%fd134, [_ZZ4FCL3E3exp+40];
	add.f64 	%fd135, %fd133, %fd134;
	ld.shared.f64 	%fd136, [_ZZ4FCL3E3exp+48];
	add.f64 	%fd137, %fd135, %fd136;
	ld.shared.f64 	%fd138, [_ZZ4FCL3E3exp+56];
	add.f64 	%fd139, %fd137, %fd138;
	ld.shared.f64 	%fd140, [_ZZ4FCL3E3exp+64];
	add.f64 	%fd141, %fd139, %fd140;
	ld.shared.f64 	%fd142, [_ZZ4FCL3E3exp+72];
	add.f64 	%fd143, %fd141, %fd142;
	st.shared.f64 	[_ZZ4FCL3E3exp], %fd143;
	bar.sync 	0;
	ld.shared.f64 	%fd144, [_ZZ4FCL3E3exp];
	div.rn.f64 	%fd145, %fd122, %fd144;
	cvta.to.global.u64 	%rd63, %rd9;
	add.s64 	%rd65, %rd63, %rd58;
	st.global.f64 	[%rd65], %fd145;
$L__BB9_20:
	ret;

}
.func  (.param .b64 func_retval0) __internal_accurate_pow(
	.param .b64 __internal_accurate_pow_param_0
)
{
	.reg .pred 	%p<8>;
	.reg .b32 	%r<46>;
	.reg .b32 	%f<3>;
	.reg .b64 	%fd<109>;

	ld.param.f64 	%fd10, [__internal_accurate_pow_param_0];
	mov.f64 	%fd11, 0d4005BF0A8B145769;
	{
	.reg .b32 %temp; 
	mov.b64 	{%temp, %r8}, %fd11;
	}
	{
	.reg .b32 %temp; 
	mov.b64 	{%r9, %temp}, %fd11;
	}
	shr.u32 	%r10, %r8, 20;
	setp.lt.u32 	%p1, %r8, 1048576;
	mov.f64 	%fd12, 0d4365BF0A8B145769;
	{
	.reg .b32 %temp; 
	mov.b64 	{%temp, %r11}, %fd12;
	}
	{
	.reg .b32 %temp; 
	mov.b64 	{%r12, %temp}, %fd12;
	}
	shr.u32 	%r13, %r11, 20;
	add.s32 	%r14, %r13, -54;
	selp.b32 	%r15, %r12, %r9, %p1;
	selp.b32 	%r16, %r11, %r8, %p1;
	selp.b32 	%r1, %r14, %r10, %p1;
	add.s32 	%r45, %r1, -1023;
	and.b32  	%r17, %r16, -2146435073;
	or.b32  	%r18, %r17, 1072693248;
	mov.b64 	%fd107, {%r15, %r18};
	setp.lt.u32 	%p2, %r18, 1073127583;
	@%p2 bra 	$L__BB10_2;
	{
	.reg .b32 %temp; 
	mov.b64 	{%r19, %temp}, %fd107;
	}
	{
	.reg .b32 %temp; 
	mov.b64 	{%temp, %r20}, %fd107;
	}
	add.s32 	%r21, %r20, -1048576;
	mov.b64 	%fd107, {%r19, %r21};
	add.s32 	%r45, %r1, -1022;
$L__BB10_2:
	add.f64 	%fd13, %fd107, 0dBFF0000000000000;
	add.f64 	%fd14, %fd107, 0d3FF0000000000000;
	rcp.approx.ftz.f64 	%fd15, %fd14;
	neg.f64 	%fd16, %fd14;
	fma.rn.f64 	%fd17, %fd16, %fd15, 0d3FF0000000000000;
	fma.rn.f64 	%fd18, %fd17, %fd17, %fd17;
	fma.rn.f64 	%fd19, %fd18, %fd15, %fd15;
	mul.f64 	%fd20, %fd13, %fd19;
	fma.rn.f64 	%fd21, %fd13, %fd19, %fd20;
	mul.f64 	%fd22, %fd21, %fd21;
	fma.rn.f64 	%fd23, %fd22, 0d3EB0F5FF7D2CAFE2, 0d3ED0F5D241AD3B5A;
	fma.rn.f64 	%fd24, %fd23, %fd22, 0d3EF3B20A75488A3F;
	fma.rn.f64 	%fd25, %fd24, %fd22, 0d3F1745CDE4FAECD5;
	fma.rn.f64 	%fd26, %fd25, %fd22, 0d3F3C71C7258A578B;
	fma.rn.f64 	%fd27, %fd26, %fd22, 0d3F6249249242B910;
	fma.rn.f64 	%fd28, %fd27, %fd22, 0d3F89999999999DFB;
	sub.f64 	%fd29, %fd13, %fd21;
	add.f64 	%fd30, %fd29, %fd29;
	neg.f64 	%fd31, %fd21;
	fma.rn.f64 	%fd32, %fd31, %fd13, %fd30;
	mul.f64 	%fd33, %fd19, %fd32;
	fma.rn.f64 	%fd34, %fd22, %fd28, 0d3FB5555555555555;
	mov.f64 	%fd35, 0d3FB5555555555555;
	sub.f64 	%fd36, %fd35, %fd34;
	fma.rn.f64 	%fd37, %fd22, %fd28, %fd36;
	add.f64 	%fd38, %fd37, 0dBC46A4CB00B9E7B0;
	add.f64 	%fd39, %fd34, %fd38;
	sub.f64 	%fd40, %fd34, %fd39;
	add.f64 	%fd41, %fd38, %fd40;
	mul.rn.f64 	%fd42, %fd21, %fd21;
	neg.f64 	%fd43, %fd42;
	fma.rn.f64 	%fd44, %fd21, %fd21, %fd43;
	{
	.reg .b32 %temp; 
	mov.b64 	{%r22, %temp}, %fd33;
	}
	{
	.reg .b32 %temp; 
	mov.b64 	{%temp, %r23}, %fd33;
	}
	add.s32 	%r24, %r23, 1048576;
	mov.b64 	%fd45, {%r22, %r24};
	fma.rn.f64 	%fd46, %fd21, %fd45, %fd44;
	mul.rn.f64 	%fd47, %fd42, %fd21;
	neg.f64 	%fd48, %fd47;
	fma.rn.f64 	%fd49, %fd42, %fd21, %fd48;
	fma.rn.f64 	%fd50, %fd42, %fd33, %fd49;
	fma.rn.f64 	%fd51, %fd46, %fd21, %fd50;
	mul.rn.f64 	%fd52, %fd39, %fd47;
	neg.f64 	%fd53, %fd52;
	fma.rn.f64 	%fd54, %fd39, %fd47, %fd53;
	fma.rn.f64 	%fd55, %fd39, %fd51, %fd54;
	fma.rn.f64 	%fd56, %fd41, %fd47, %fd55;
	add.f64 	%fd57, %fd52, %fd56;
	sub.f64 	%fd58, %fd52, %fd57;
	add.f64 	%fd59, %fd56, %fd58;
	add.f64 	%fd60, %fd21, %fd57;
	sub.f64 	%fd61, %fd21, %fd60;
	add.f64 	%fd62, %fd57, %fd61;
	add.f64 	%fd63, %fd59, %fd62;
	add.f64 	%fd64, %fd33, %fd63;
	add.f64 	%fd65, %fd60, %fd64;
	sub.f64 	%fd66, %fd60, %fd65;
	add.f64 	%fd67, %fd64, %fd66;
	xor.b32  	%r25, %r45, -2147483648;
	mov.b32 	%r26, 1127219200;
	mov.b64 	%fd68, {%r25, %r26};
	mov.b32 	%r27, -2147483648;
	mov.b64 	%fd69, {%r27, %r26};
	sub.f64 	%fd70, %fd68, %fd69;
	fma.rn.f64 	%fd71, %fd70, 0d3FE62E42FEFA39EF, %fd65;
	fma.rn.f64 	%fd72, %fd70, 0dBFE62E42FEFA39EF, %fd71;
	sub.f64 	%fd73, %fd72, %fd65;
	sub.f64 	%fd74, %fd67, %fd73;
	fma.rn.f64 	%fd75, %fd70, 0d3C7ABC9E3B39803F, %fd74;
	add.f64 	%fd76, %fd71, %fd75;
	sub.f64 	%fd77, %fd71, %fd76;
	add.f64 	%fd78, %fd75, %fd77;
	{
	.reg .b32 %temp; 
	mov.b64 	{%temp, %r28}, %fd10;
	}
	{
	.reg .b32 %temp; 
	mov.b64 	{%r29, %temp}, %fd10;
	}
	shl.b32 	%r30, %r28, 1;
	setp.gt.u32 	%p3, %r30, -33554433;
	and.b32  	%r31, %r28, -15728641;
	selp.b32 	%r32, %r31, %r28, %p3;
	mov.b64 	%fd79, {%r29, %r32};
	mul.rn.f64 	%fd80, %fd76, %fd79;
	neg.f64 	%fd81, %fd80;
	fma.rn.f64 	%fd82, %fd76, %fd79, %fd81;
	fma.rn.f64 	%fd83, %fd78, %fd79, %fd82;
	add.f64 	%fd4, %fd80, %fd83;
	sub.f64 	%fd84, %fd80, %fd4;
	add.f64 	%fd5, %fd83, %fd84;
	fma.rn.f64 	%fd85, %fd4, 0d3FF71547652B82FE, 0d4338000000000000;
	{
	.reg .b32 %temp; 
	mov.b64 	{%r5, %temp}, %fd85;
	}
	mov.f64 	%fd86, 0dC338000000000000;
	add.rn.f64 	%fd87, %fd85, %fd86;
	fma.rn.f64 	%fd88, %fd87, 0dBFE62E42FEFA39EF, %fd4;
	fma.rn.f64 	%fd89, %fd87, 0dBC7ABC9E3B39803F, %fd88;
	fma.rn.f64 	%fd90, %fd89, 0d3E5ADE1569CE2BDF, 0d3E928AF3FCA213EA;
	fma.rn.f64 	%fd91, %fd90, %fd89, 0d3EC71DEE62401315;
	fma.rn.f64 	%fd92, %fd91, %fd89, 0d3EFA01997C89EB71;
	fma.rn.f64 	%fd93, %fd92, %fd89, 0d3F2A01A014761F65;
	fma.rn.f64 	%fd94, %fd93, %fd89, 0d3F56C16C1852B7AF;
	fma.rn.f64 	%fd95, %fd94, %fd89, 0d3F81111111122322;
	fma.rn.f64 	%fd96, %fd95, %fd89, 0d3FA55555555502A1;
	fma.rn.f64 	%fd97, %fd96, %fd89, 0d3FC5555555555511;
	fma.rn.f64 	%fd98, %fd97, %fd89, 0d3FE000000000000B;
	fma.rn.f64 	%fd99, %fd98, %fd89, 0d3FF0000000000000;
	fma.rn.f64 	%fd100, %fd99, %fd89, 0d3FF0000000000000;
	{
	.reg .b32 %temp; 
	mov.b64 	{%r6, %temp}, %fd100;
	}
	{
	.reg .b32 %temp; 
	mov.b64 	{%temp, %r7}, %fd100;
	}
	shl.b32 	%r33, %r5, 20;
	add.s32 	%r34, %r33, %r7;
	mov.b64 	%fd108, {%r6, %r34};
	{
	.reg .b32 %temp; 
	mov.b64 	{%temp, %r35}, %fd4;
	}
	mov.b32 	%f2, %r35;
	abs.f32 	%f1, %f2;
	setp.lt.f32 	%p4, %f1, 0f4086232B;
	@%p4 bra 	$L__BB10_5;
	setp.lt.f64 	%p5, %fd4, 0d0000000000000000;
	add.f64 	%fd101, %fd4, 0d7FF0000000000000;
	selp.f64 	%fd108, 0d0000000000000000, %fd101, %p5;
	setp.geu.f32 	%p6, %f1, 0f40874800;
	@%p6 bra 	$L__BB10_5;
	shr.u32 	%r36, %r5, 31;
	add.s32 	%r37, %r5, %r36;
	shr.s32 	%r38, %r37, 1;
	shl.b32 	%r39, %r38, 20;
	add.s32 	%r40, %r7, %r39;
	mov.b64 	%fd102, {%r6, %r40};
	sub.s32 	%r41, %r5, %r38;
	shl.b32 	%r42, %r41, 20;
	add.s32 	%r43, %r42, 1072693248;
	mov.b32 	%r44, 0;
	mov.b64 	%fd103, {%r44, %r43};
	mul.f64 	%fd108, %fd103, %fd102;
$L__BB10_5:
	abs.f64 	%fd104, %fd108;
	setp.eq.f64 	%p7, %fd104, 0d7FF0000000000000;
	fma.rn.f64 	%fd105, %fd108, %fd5, %fd108;
	selp.f64 	%fd106, %fd108, %fd105, %p7;
	st.param.f64 	[func_retval0], %fd106;
	ret;

}


// ===== COMPILED SASS (sm_100) =====

	.target	sm_100

	.elftype	@"ET_EXEC"


//--------------------- .note.nv.tkinfo           --------------------------
	.section	.note.nv.tkinfo,"",@"SHT_NOTE"
	.sectionflags	@"SHF_NOTE_NV_TKINFO"
	.tkinfo
        /*0018*/ 	.word	0x00000002
        /*0030*/ 	.string	""
        /*0030*/ 	.string	"ptxas"
        /*0030*/ 	.string	"Cuda compilation tools, release 13.0, V13.0.88"
        /*0030*/ 	.string	"Build cuda_13.0.r13.0/compiler.36424714_0"
        /*0030*/ 	.string	"-arch sm_100 -m 64 "



//--------------------- .note.nv.cuinfo           --------------------------
	.section	.note.nv.cuinfo,"",@"SHT_NOTE"
	.sectionflags	@"SHF_NOTE_NV_CUINFO"
        /*0018*/ 	.short	0x0002
        /*001a*/ 	.short	0x0064
        /*001c*/ 	.short	0x0082
	.zero		2


//--------------------- .nv.info                  --------------------------
	.section	.nv.info,"",@"SHT_CUDA_INFO"
	.align	4


	//----- nvinfo : EIATTR_REGCOUNT
	.align		4
        /*0000*/ 	.byte	0x04, 0x2f
        /*0002*/ 	.short	(.L_1 - .L_0)
	.align		4
.L_0:
        /*0004*/ 	.word	index@(non)
        /*0008*/ 	.word	0x00000004


	//----- nvinfo : EIATTR_FRAME_SIZE
	.align		4
.L_1:
        /*000c*/ 	.byte	0x04, 0x11
        /*000e*/ 	.short	(.L_3 - .L_2)
	.align		4
.L_2:
        /*0010*/ 	.word	index@(non)
        /*0014*/ 	.word	0x00000000


	//----- nvinfo : EIATTR_REGCOUNT
	.align		4
.L_3:
        /*0018*/ 	.byte	0x04, 0x2f
        /*001a*/ 	.short	(.L_5 - .L_4)
	.align		4
.L_4:
        /*001c*/ 	.word	index@(test)
        /*0020*/ 	.word	0x00000010


	//----- nvinfo : EIATTR_FRAME_SIZE
	.align		4
.L_5:
        /*0024*/ 	.byte	0x04, 0x11
        /*0026*/ 	.short	(.L_7 - .L_6)
	.align		4
.L_6:
        /*0028*/ 	.word	index@(test)
        /*002c*/ 	.word	0x00000000


	//----- nvinfo : EIATTR_REGCOUNT
	.align		4
.L_7:
        /*0030*/ 	.byte	0x04, 0x2f
        /*0032*/ 	.short	(.L_9 - .L_8)
	.align		4
.L_8:
        /*0034*/ 	.word	index@(PartialCore)
        /*0038*/ 	.word	0x00000012


	//----- nvinfo : EIATTR_FRAME_SIZE
	.align		4
.L_9:
        /*003c*/ 	.byte	0x04, 0x11
        /*003e*/ 	.short	(.L_11 - .L_10)
	.align		4
.L_10:
        /*0040*/ 	.word	index@(PartialCore)
        /*0044*/ 	.word	0x00000000


	//----- nvinfo : EIATTR_REGCOUNT
	.align		4
.L_11:
        /*0048*/ 	.byte	0x04, 0x2f
        /*004a*/ 	.short	(.L_13 - .L_12)
	.align		4
.L_12:
        /*004c*/ 	.word	index@(ACore)
        /*0050*/ 	.word	0x00000018


	//----- nvinfo : EIATTR_FRAME_SIZE
	.align		4
.L_13:
        /*0054*/ 	.byte	0x04, 0x11
        /*0056*/ 	.short	(.L_15 - .L_14)
	.align		4
.L_14:
        /*0058*/ 	.word	index@(ACore)
        /*005c*/ 	.word	0x00000000


	//----- nvinfo : EIATTR_REGCOUNT
	.align		4
.L_15:
        /*0060*/ 	.byte	0x04, 0x2f
        /*0062*/ 	.short	(.L_17 - .L_16)
	.align		4
.L_16:
        /*0064*/ 	.word	index@(poolcore)
        /*0068*/ 	.word	0x00000010


	//----- nvinfo : EIATTR_FRAME_SIZE
	.align		4
.L_17:
        /*006c*/ 	.byte	0x04, 0x11
        /*006e*/ 	.short	(.L_19 - .L_18)
	.align		4
.L_18:
        /*0070*/ 	.word	index@(poolcore)
        /*0074*/ 	.word	0x00000000


	//----- nvinfo : EIATTR_REGCOUNT
	.align		4
.L_19:
        /*0078*/ 	.byte	0x04, 0x2f
        /*007a*/ 	.short	(.L_21 - .L_20)
	.align		4
.L_20:
        /*007c*/ 	.word	index@(Pool2Core)
        /*0080*/ 	.word	0x00000010


	//----- nvinfo : EIATTR_FRAME_SIZE
	.align		4
.L_21:
        /*0084*/ 	.byte	0x04, 0x11
        /*0086*/ 	.short	(.L_23 - .L_22)
	.align		4
.L_22:
        /*0088*/ 	.word	index@(Pool2Core)
        /*008c*/ 	.word	0x00000000


	//----- nvinfo : EIATTR_REGCOUNT
	.align		4
.L_23:
        /*0090*/ 	.byte	0x04, 0x2f
        /*0092*/ 	.short	(.L_25 - .L_24)
	.align		4
.L_24:
        /*0094*/ 	.word	index@(Partial2Core)
        /*0098*/ 	.word	0x00000012


	//----- nvinfo : EIATTR_FRAME_SIZE
	.align		4
.L_25:
        /*009c*/ 	.byte	0x04, 0x11
        /*009e*/ 	.short	(.L_27 - .L_26)
	.align		4
.L_26:
        /*00a0*/ 	.word	index@(Partial2Core)
        /*00a4*/ 	.word	0x00000000


	//----- nvinfo : EIATTR_REGCOUNT
	.align		4
.L_27:
        /*00a8*/ 	.byte	0x04, 0x2f
        /*00aa*/ 	.short	(.L_29 - .L_28)
	.align		4
.L_28:
        /*00ac*/ 	.word	index@(A2Core)
        /*00b0*/ 	.word	0x00000018


	//----- nvinfo : EIATTR_FRAME_SIZE
	.align		4
.L_29:
        /*00b4*/ 	.byte	0x04, 0x11
        /*00b6*/ 	.short	(.L_31 - .L_30)
	.align		4
.L_30:
        /*00b8*/ 	.word	index@(A2Core)
        /*00bc*/ 	.word	0x00000000


	//----- nvinfo : EIATTR_REGCOUNT
	.align		4
.L_31:
        /*00c0*/ 	.byte	0x04, 0x2f
        /*00c2*/ 	.short	(.L_33 - .L_32)
	.align		4
.L_32:
        /*00c4*/ 	.word	index@(FC)
        /*00c8*/ 	.word	0x00000020


	//----- nvinfo : EIATTR_FRAME_SIZE
	.align		4
.L_33:
        /*00cc*/ 	.byte	0x04, 0x11
        /*00ce*/ 	.short	(.L_35 - .L_34)
	.align		4
.L_34:
        /*00d0*/ 	.word	index@(FC)
        /*00d4*/ 	.word	0x00000000


	//----- nvinfo : EIATTR_REGCOUNT
	.align		4
.L_35:
        /*00d8*/ 	.byte	0x04, 0x2f
        /*00da*/ 	.short	(.L_37 - .L_36)
	.align		4
.L_36:
        /*00dc*/ 	.word	index@(FCL3)
        /*00e0*/ 	.word	0x00000020


	//----- nvinfo : EIATTR_FRAME_SIZE
	.align		4
.L_37:
        /*00e4*/ 	.byte	0x04, 0x11
        /*00e6*/ 	.short	(.L_39 - .L_38)
	.align		4
.L_38:
        /*00e8*/ 	.word	index@($FCL3$__internal_accurate_pow)
        /*00ec*/ 	.word	0x00000000


	//----- nvinfo : EIATTR_FRAME_SIZE
	.align		4
.L_39:
        /*00f0*/ 	.byte	0x04, 0x11
        /*00f2*/ 	.short	(.L_41 - .L_40)
	.align		4
.L_40:
        /*00f4*/ 	.word	index@($__internal_0_$__cuda_sm20_div_rn_f64_full)
        /*00f8*/ 	.word	0x00000000


	//----- nvinfo : EIATTR_FRAME_SIZE
	.align		4
.L_41:
        /*00fc*/ 	.byte	0x04, 0x11
        /*00fe*/ 	.short	(.L_43 - .L_42)
	.align		4
.L_42:
        /*0100*/ 	.word	index@(FCL3)
        /*0104*/ 	.word	0x00000000


	//----- nvinfo : EIATTR_MIN_STACK_SIZE
	.align		4
.L_43:
        /*0108*/ 	.byte	0x04, 0x12
        /*010a*/ 	.short	(.L_45 - .L_44)
	.align		4
.L_44:
        /*010c*/ 	.word	index@(FCL3)
        /*0110*/ 	.word	0x00000000


	//----- nvinfo : EIATTR_MIN_STACK_SIZE
	.align		4
.L_45:
        /*0114*/ 	.byte	0x04, 0x12
        /*0116*/ 	.short	(.L_47 - .L_46)
	.align		4
.L_46:
        /*0118*/ 	.word	index@(FC)
        /*011c*/ 	.word	0x00000000


	//----- nvinfo : EIATTR_MIN_STACK_SIZE
	.align		4
.L_47:
        /*0120*/ 	.byte	0x04, 0x12
        /*0122*/ 	.short	(.L_49 - .L_48)
	.align		4
.L_48:
        /*0124*/ 	.word	index@(A2Core)
        /*0128*/ 	.word	0x00000000


	//----- nvinfo : EIATTR_MIN_STACK_SIZE
	.align		4
.L_49:
        /*012c*/ 	.byte	0x04, 0x12
        /*012e*/ 	.short	(.L_51 - .L_50)
	.align		4
.L_50:
        /*0130*/ 	.word	index@(Partial2Core)
        /*0134*/ 	.word	0x00000000


	//----- nvinfo : EIATTR_MIN_STACK_SIZE
	.align		4
.L_51:
        /*0138*/ 	.byte	0x04, 0x12
        /*013a*/ 	.short	(.L_53 - .L_52)
	.align		4
.L_52:
        /*013c*/ 	.word	index@(Pool2Core)
        /*0140*/ 	.word	0x00000000


	//----- nvinfo : EIATTR_MIN_STACK_SIZE
	.align		4
.L_53:
        /*0144*/ 	.byte	0x04, 0x12
        /*0146*/ 	.short	(.L_55 - .L_54)
	.align		4
.L_54:
        /*0148*/ 	.word	index@(poolcore)
        /*014c*/ 	.word	0x00000000


	//----- nvinfo : EIATTR_MIN_STACK_SIZE
	.align		4
.L_55:
        /*0150*/ 	.byte	0x04, 0x12
        /*0152*/ 	.short	(.L_57 - .L_56)
	.align		4
.L_56:
        /*0154*/ 	.word	index@(ACore)
        /*0158*/ 	.word	0x00000000


	//----- nvinfo : EIATTR_MIN_STACK_SIZE
	.align		4
.L_57:
        /*015c*/ 	.byte	0x04, 0x12
        /*015e*/ 	.short	(.L_59 - .L_58)
	.align		4
.L_58:
        /*0160*/ 	.word	index@(PartialCore)
        /*0164*/ 	.word	0x00000000


	//----- nvinfo : EIATTR_MIN_STACK_SIZE
	.align		4
.L_59:
        /*0168*/ 	.byte	0x04, 0x12
        /*016a*/ 	.short	(.L_61 - .L_60)
	.align		4
.L_60:
        /*016c*/ 	.word	index@(test)
        /*0170*/ 	.word	0x00000000


	//----- nvinfo : EIATTR_MIN_STACK_SIZE
	.align		4
.L_61:
        /*0174*/ 	.byte	0x04, 0x12
        /*0176*/ 	.short	(.L_63 - .L_62)
	.align		4
.L_62:
        /*0178*/ 	.word	index@(non)
        /*017c*/ 	.word	0x00000000
.L_63:


//--------------------- .nv.compat                --------------------------
	.section	.nv.compat,"",@"SHT_CUDA_COMPAT_INFO"
	.align	4
        /*0000*/ 	.byte	0x02, 0x09, 0x00, 0x00, 0x02, 0x02, 0x01, 0x00, 0x02, 0x05, 0x05, 0x00, 0x03, 0x07, 0x01, 0x01
        /*0010*/ 	.byte	0x02, 0x03, 0x00, 0x00, 0x02, 0x06, 0x01, 0x00, 0x04, 0x0b, 0x08, 0x00, 0x01, 0x00, 0x00, 0x00
        /*0020*/ 	.byte	0x00, 0x00, 0x00, 0x00


//--------------------- .nv.info.FCL3             --------------------------
	.section	.nv.info.FCL3,"",@"SHT_CUDA_INFO"
	.sectionflags	@""
	.align	4


	//----- nvinfo : EIATTR_CUDA_API_VERSION
	.align		4
        /*0000*/ 	.byte	0x04, 0x37
        /*0002*/ 	.short	(.L_65 - .L_64)
.L_64:
        /*0004*/ 	.word	0x00000082


	//----- nvinfo : EIATTR_KPARAM_INFO
	.align		4
.L_65:
        /*0008*/ 	.byte	0x04, 0x17
        /*000a*/ 	.short	(.L_67 - .L_66)
.L_66:
        /*000c*/ 	.word	0x00000000
        /*0010*/ 	.short	0x0004
        /*0012*/ 	.short	0x0020
        /*0014*/ 	.byte	0x00, 0xf5, 0x21, 0x00


	//----- nvinfo : EIATTR_KPARAM_INFO
	.align		4
.L_67:
        /*0018*/ 	.byte	0x04, 0x17
        /*001a*/ 	.short	(.L_69 - .L_68)
.L_68:
        /*001c*/ 	.word	0x00000000
        /*0020*/ 	.short	0x0003
        /*0022*/ 	.short	0x0018
        /*0024*/ 	.byte	0x00, 0xf5, 0x21, 0x00


	//----- nvinfo : EIATTR_KPARAM_INFO
	.align		4
.L_69:
        /*0028*/ 	.byte	0x04, 0x17
        /*002a*/ 	.short	(.L_71 - .L_70)
.L_70:
        /*002c*/ 	.word	0x00000000
        /*0030*/ 	.short	0x0002
        /*0032*/ 	.short	0x0010
        /*0034*/ 	.byte	0x00, 0xf5, 0x21, 0x00


	//----- nvinfo : EIATTR_KPARAM_INFO
	.align		4
.L_71:
        /*0038*/ 	.byte	0x04, 0x17
        /*003a*/ 	.short	(.L_73 - .L_72)
.L_72:
        /*003c*/ 	.word	0x00000000
        /*0040*/ 	.short	0x0001
        /*0042*/ 	.short	0x0008
        /*0044*/ 	.byte	0x00, 0xf5, 0x21, 0x00


	//----- nvinfo : EIATTR_KPARAM_INFO
	.align		4
.L_73:
        /*0048*/ 	.byte	0x04, 0x17
        /*004a*/ 	.short	(.L_75 - .L_74)
.L_74:
        /*004c*/ 	.word	0x00000000
        /*0050*/ 	.short	0x0000
        /*0052*/ 	.short	0x0000
        /*0054*/ 	.byte	0x00, 0xf5, 0x21, 0x00


	//----- nvinfo : EIATTR_SPARSE_MMA_MASK
	.align		4
.L_75:
        /*0058*/ 	.byte	0x03, 0x50
        /*005a*/ 	.short	0x0000


	//----- nvinfo : EIATTR_MAXREG_COUNT
	.align		4
        /*005c*/ 	.byte	0x03, 0x1b
        /*005e*/ 	.short	0x00ff


	//----- nvinfo : EIATTR_NUM_BARRIERS
	.align		4
        /*0060*/ 	.byte	0x02, 0x4c
        /*0062*/ 	.byte	0x01
	.zero		1


	//----- nvinfo : EIATTR_MERCURY_ISA_VERSION
	.align		4
        /*0064*/ 	.byte	0x03, 0x5f
        /*0066*/ 	.short	0x0101


	//----- nvinfo : EIATTR_VRC_CTA_INIT_COUNT
	.align		4
        /*0068*/ 	.byte	0x02, 0x4a
	.zero		1
	.zero		1


	//----- nvinfo : EIATTR_EXIT_INSTR_OFFSETS
	.align		4
        /*006c*/ 	.byte	0x04, 0x1c
        /*006e*/ 	.short	(.L_77 - .L_76)


	//   ....[0]....
.L_76:
        /*0070*/ 	.word	0x00000090


	//   ....[1]....
        /*0074*/ 	.word	0x000010e0


	//----- nvinfo : EIATTR_CRS_STACK_SIZE
	.align		4
.L_77:
        /*0078*/ 	.byte	0x04, 0x1e
        /*007a*/ 	.short	(.L_79 - .L_78)
.L_78:
        /*007c*/ 	.word	0x00000000


	//----- nvinfo : EIATTR_CBANK_PARAM_SIZE
	.align		4
.L_79:
        /*0080*/ 	.byte	0x03, 0x19
        /*0082*/ 	.short	0x0028


	//----- nvinfo : EIATTR_PARAM_CBANK
	.align		4
        /*0084*/ 	.byte	0x04, 0x0a
        /*0086*/ 	.short	(.L_81 - .L_80)
	.align		4
.L_80:
        /*0088*/ 	.word	index@(.nv.constant0.FCL3)
        /*008c*/ 	.short	0x0380
        /*008e*/ 	.short	0x0028


	//----- nvinfo : EIATTR_SW_WAR
	.align		4
.L_81:
        /*0090*/ 	.byte	0x04, 0x36
        /*0092*/ 	.short	(.L_83 - .L_82)
.L_82:
        /*0094*/ 	.word	0x00000008
.L_83:


//--------------------- .nv.info.FC               --------------------------
	.section	.nv.info.FC,"",@"SHT_CUDA_INFO"
	.sectionflags	@""
	.align	4


	//----- nvinfo : EIATTR_CUDA_API_VERSION
	.align		4
        /*0000*/ 	.byte	0x04, 0x37
        /*0002*/ 	.short	(.L_85 - .L_84)
.L_84:
        /*0004*/ 	.word	0x00000082


	//----- nvinfo : EIATTR_KPARAM_INFO
	.align		4
.L_85:
        /*0008*/ 	.byte	0x04, 0x17
        /*000a*/ 	.short	(.L_87 - .L_86)
.L_86:
        /*000c*/ 	.word	0x00000000
        /*0010*/ 	.short	0x0004
        /*0012*/ 	.short	0x0020
        /*0014*/ 	.byte	0x00, 0xf5, 0x21, 0x00


	//----- nvinfo : EIATTR_KPARAM_INFO
	.align		4
.L_87:
        /*0018*/ 	.byte	0x04, 0x17
        /*001a*/ 	.short	(.L_89 - .L_88)
.L_88:
        /*001c*/ 	.word	0x00000000
        /*0020*/ 	.short	0x0003
        /*0022*/ 	.short	0x0018
        /*0024*/ 	.byte	0x00, 0xf5, 0x21, 0x00


	//----- nvinfo : EIATTR_KPARAM_INFO
	.align		4
.L_89:
        /*0028*/ 	.byte	0x04, 0x17
        /*002a*/ 	.short	(.L_91 - .L_90)
.L_90:
        /*002c*/ 	.word	0x00000000
        /*0030*/ 	.short	0x0002
        /*0032*/ 	.short	0x0010
        /*0034*/ 	.byte	0x00, 0xf5, 0x21, 0x00


	//----- nvinfo : EIATTR_KPARAM_INFO
	.align		4
.L_91:
        /*0038*/ 	.byte	0x04, 0x17
        /*003a*/ 	.short	(.L_93 - .L_92)
.L_92:
        /*003c*/ 	.word	0x00000000
        /*0040*/ 	.short	0x0001
        /*0042*/ 	.short	0x0008
        /*0044*/ 	.byte	0x00, 0xf5, 0x21, 0x00


	//----- nvinfo : EIATTR_KPARAM_INFO
	.align		4
.L_93:
        /*0048*/ 	.byte	0x04, 0x17
        /*004a*/ 	.short	(.L_95 - .L_94)
.L_94:
        /*004c*/ 	.word	0x00000000
        /*0050*/ 	.short	0x0000
        /*0052*/ 	.short	0x0000
        /*0054*/ 	.byte	0x00, 0xf5, 0x21, 0x00


	//----- nvinfo : EIATTR_SPARSE_MMA_MASK
	.align		4
.L_95:
        /*0058*/ 	.byte	0x03, 0x50
        /*005a*/ 	.short	0x0000


	//----- nvinfo : EIATTR_MAXREG_COUNT
	.align		4
        /*005c*/ 	.byte	0x03, 0x1b
        /*005e*/ 	.short	0x00ff


	//----- nvinfo : EIATTR_NUM_BARRIERS
	.align		4
        /*0060*/ 	.byte	0x02, 0x4c
        /*0062*/ 	.byte	0x01
	.zero		1


	//----- nvinfo : EIATTR_MERCURY_ISA_VERSION
	.align		4
        /*0064*/ 	.byte	0x03, 0x5f
        /*0066*/ 	.short	0x0101


	//----- nvinfo : EIATTR_VRC_CTA_INIT_COUNT
	.align		4
        /*0068*/ 	.byte	0x02, 0x4a
	.zero		1
	.zero		1


	//----- nvinfo : EIATTR_EXIT_INSTR_OFFSETS
	.align		4
        /*006c*/ 	.byte	0x04, 0x1c
        /*006e*/ 	.short	(.L_97 - .L_96)


	//   ....[0]....
.L_96:
        /*0070*/ 	.word	0x00000060


	//   ....[1]....
        /*0074*/ 	.word	0x00001280


	//----- nvinfo : EIATTR_CRS_STACK_SIZE
	.align		4
.L_97:
        /*0078*/ 	.byte	0x04, 0x1e
        /*007a*/ 	.short	(.L_99 - .L_98)
.L_98:
        /*007c*/ 	.word	0x00000000


	//----- nvinfo : EIATTR_CBANK_PARAM_SIZE
	.align		4
.L_99:
        /*0080*/ 	.byte	0x03, 0x19
        /*0082*/ 	.short	0x0028


	//----- nvinfo : EIATTR_PARAM_CBANK
	.align		4
        /*0084*/ 	.byte	0x04, 0x0a
        /*0086*/ 	.short	(.L_101 - .L_100)
	.align		4
.L_100:
        /*0088*/ 	.word	index@(.nv.constant0.FC)
        /*008c*/ 	.short	0x0380
        /*008e*/ 	.short	0x0028


	//----- nvinfo : EIATTR_SW_WAR
	.align		4
.L_101:
        /*0090*/ 	.byte	0x04, 0x36
        /*0092*/ 	.short	(.L_103 - .L_102)
.L_102:
        /*0094*/ 	.word	0x00000008
.L_103:


//--------------------- .nv.info.A2Core           --------------------------
	.section	.nv.info.A2Core,"",@"SHT_CUDA_INFO"
	.sectionflags	@""
	.align	4


	//----- nvinfo : EIATTR_CUDA_API_VERSION
	.align		4
        /*0000*/ 	.byte	0x04, 0x37
        /*0002*/ 	.short	(.L_105 - .L_104)
.L_104:
        /*0004*/ 	.word	0x00000082


	//----- nvinfo : EIATTR_KPARAM_INFO
	.align		4
.L_105:
        /*0008*/ 	.byte	0x04, 0x17
        /*000a*/ 	.short	(.L_107 - .L_106)
.L_106:
        /*000c*/ 	.word	0x00000000
        /*0010*/ 	.short	0x0009
        /*0012*/ 	.short	0x0048
        /*0014*/ 	.byte	0x00, 0xf5, 0x21, 0x00


	//----- nvinfo : EIATTR_KPARAM_INFO
	.align		4
.L_107:
        /*0018*/ 	.byte	0x04, 0x17
        /*001a*/ 	.short	(.L_109 - .L_108)
.L_108:
        /*001c*/ 	.word	0x00000000
        /*0020*/ 	.short	0x0008
        /*0022*/ 	.short	0x0040
        /*0024*/ 	.byte	0x00, 0xf5, 0x21, 0x00


	//----- nvinfo : EIATTR_KPARAM_INFO
	.align		4
.L_109:
        /*0028*/ 	.byte	0x04, 0x17
        /*002a*/ 	.short	(.L_111 - .L_110)
.L_110:
        /*002c*/ 	.word	0x00000000
        /*0030*/ 	.short	0x0007
        /*0032*/ 	.short	0x0038
        /*0034*/ 	.byte	0x00, 0xf5, 0x21, 0x00


	//----- nvinfo : EIATTR_KPARAM_INFO
	.align		4
.L_111:
        /*0038*/ 	.byte	0x04, 0x17
        /*003a*/ 	.short	(.L_113 - .L_112)
.L_112:
        /*003c*/ 	.word	0x00000000
        /*0040*/ 	.short	0x0006
        /*0042*/ 	.short	0x0030
        /*0044*/ 	.byte	0x00, 0xf5, 0x21, 0x00


	//----- nvinfo : EIATTR_KPARAM_INFO
	.align		4
.L_113:
        /*0048*/ 	.byte	0x04, 0x17
        /*004a*/ 	.short	(.L_115 - .L_114)
.L_114:
        /*004c*/ 	.word	0x00000000
        /*0050*/ 	.short	0x0005
        /*0052*/ 	.short	0x0028
        /*0054*/ 	.byte	0x00, 0xf5, 0x21, 0x00


	//----- nvinfo : EIATTR_KPARAM_INFO
	.align		4
.L_115:
        /*0058*/ 	.byte	0x04, 0x17
        /*005a*/ 	.short	(.L_117 - .L_116)
.L_116:
        /*005c*/ 	.word	0x00000000
        /*0060*/ 	.short	0x0004
        /*0062*/ 	.short	0x0020
        /*0064*/ 	.byte	0x00, 0xf5, 0x21, 0x00


	//----- nvinfo : EIATTR_KPARAM_INFO
	.align		4
.L_117:
        /*0068*/ 	.byte	0x04, 0x17
        /*006a*/ 	.short	(.L_119 - .L_118)
.L_118:
        /*006c*/ 	.word	0x00000000
        /*0070*/ 	.short	0x0003
        /*0072*/ 	.short	0x0018
        /*0074*/ 	.byte	0x00, 0xf5, 0x21, 0x00


	//----- nvinfo : EIATTR_KPARAM_INFO
	.align		4
.L_119:
        /*0078*/ 	.byte	0x04, 0x17
        /*007a*/ 	.short	(.L_121 - .L_120)
.L_120:
        /*007c*/ 	.word	0x00000000
        /*0080*/ 	.short	0x0002
        /*0082*/ 	.short	0x0010
        /*0084*/ 	.byte	0x00, 0xf5, 0x21, 0x00


	//----- nvinfo : EIATTR_KPARAM_INFO
	.align		4
.L_121:
        /*0088*/ 	.byte	0x04, 0x17
        /*008a*/ 	.short	(.L_123 - .L_122)
.L_122:
        /*008c*/ 	.word	0x00000000
        /*0090*/ 	.short	0x0001
        /*0092*/ 	.short	0x0008
        /*0094*/ 	.byte	0x00, 0xf5, 0x21, 0x00


	//----- nvinfo : EIATTR_KPARAM_INFO
	.align		4
.L_123:
        /*0098*/ 	.byte	0x04, 0x17
        /*009a*/ 	.short	(.L_125 - .L_124)
.L_124:
        /*009c*/ 	.word	0x00000000
        /*00a0*/ 	.short	0x0000
        /*00a2*/ 	.short	0x0000
        /*00a4*/ 	.byte	0x00, 0xf5, 0x21, 0x00


	//----- nvinfo : EIATTR_SPARSE_MMA_MASK
	.align		4
.L_125:
        /*00a8*/ 	.byte	0x03, 0x50
        /*00aa*/ 	.short	0x0000


	//----- nvinfo : EIATTR_MAXREG_COUNT
	.align		4
        /*00ac*/ 	.byte	0x03, 0x1b
        /*00ae*/ 	.short	0x00ff


	//----- nvinfo : EIATTR_MERCURY_ISA_VERSION
	.align		4
        /*00b0*/ 	.byte	0x03, 0x5f
        /*00b2*/ 	.short	0x0101


	//----- nvinfo : EIATTR_VRC_CTA_INIT_COUNT
	.align		4
        /*00b4*/ 	.byte	0x02, 0x4a
	.zero		1
	.zero		1


	//----- nvinfo : EIATTR_EXIT_INSTR_OFFSETS
	.align		4
        /*00b8*/ 	.byte	0x04, 0x1c
        /*00ba*/ 	.short	(.L_127 - .L_126)


	//   ....[0]....
.L_126:
        /*00bc*/ 	.word	0x000000c0


	//   ....[1]....
        /*00c0*/ 	.word	0x00000840


	//   ....[2]....
        /*00c4*/ 	.word	0x00000f50


	//   ....[3]....
        /*00c8*/ 	.word	0x00001660


	//   ....[4]....
        /*00cc*/ 	.word	0x00001dd0


	//   ....[5]....
        /*00d0*/ 	.word	0x000024e0


	//   ....[6]....
        /*00d4*/ 	.word	0x00002bf0


	//   ....[7]....
        /*00d8*/ 	.word	0x00002fd0


	//   ....[8]....
        /*00dc*/ 	.word	0x00003050


	//   ....[9]....
        /*00e0*/ 	.word	0x00003300


	//   ....[10]....
        /*00e4*/ 	.word	0x00003380


	//   ....[11]....
        /*00e8*/ 	.word	0x00003630


	//   ....[12]....
        /*00ec*/ 	.word	0x000036b0


	//   ....[13]....
        /*00f0*/ 	.word	0x000039e0


	//   ....[14]....
        /*00f4*/ 	.word	0x00003a40


	//   ....[15]....
        /*00f8*/ 	.word	0x00003cf0


	//   ....[16]....
        /*00fc*/ 	.word	0x00003d70


	//   ....[17]....
        /*0100*/ 	.word	0x00004040


	//   ....[18]....
        /*0104*/ 	.word	0x000040a0


	//----- nvinfo : EIATTR_INDIRECT_BRANCH_TARGETS
	.align		4
.L_127:
        /*0108*/ 	.byte	0x04, 0x34
        /*010a*/ 	.short	(.L_129 - .L_128)


	//   ....[0]....
.L_128:
        /*010c*/ 	.word	.L_x_87@srel
        /*0110*/ 	.short	0x0
        /*0112*/ 	.short	0x0
        /*0114*/ 	.word	0x4
        /*0118*/ 	.word	.L_x_88@srel
        /*011c*/ 	.word	.L_x_89@srel
        /*0120*/ 	.word	.L_x_90@srel
        /*0124*/ 	.word	.L_x_91@srel


	//   ....[1]....
        /* <DEDUP_REMOVED lines=8> */


	//   ....[2]....
        /* <DEDUP_REMOVED lines=8> */


	//   ....[3]....
        /* <DEDUP_REMOVED lines=8> */


	//----- nvinfo : EIATTR_CRS_STACK_SIZE
	.align		4
.L_129:
        /*017c*/ 	.byte	0x04, 0x1e
        /*017e*/ 	.short	(.L_131 - .L_130)
.L_130:
        /*0180*/ 	.word	0x00000000


	//----- nvinfo : EIATTR_CBANK_PARAM_SIZE
	.align		4
.L_131:
        /*0184*/ 	.byte	0x03, 0x19
        /*0186*/ 	.short	0x0050


	//----- nvinfo : EIATTR_PARAM_CBANK
	.align		4
        /*0188*/ 	.byte	0x04, 0x0a
        /*018a*/ 	.short	(.L_133 - .L_132)
	.align		4
.L_132:
        /*018c*/ 	.word	index@(.nv.constant0.A2Core)
        /*0190*/ 	.short	0x0380
        /*0192*/ 	.short	0x0050


	//----- nvinfo : EIATTR_SW_WAR
	.align		4
.L_133:
        /*0194*/ 	.byte	0x04, 0x36
        /*0196*/ 	.short	(.L_135 - .L_134)
.L_134:
        /*0198*/ 	.word	0x00000008
.L_135:


//--------------------- .nv.info.Partial2Core     --------------------------
	.section	.nv.info.Partial2Core,"",@"SHT_CUDA_INFO"
	.sectionflags	@""
	.align	4


	//----- nvinfo : EIATTR_CUDA_API_VERSION
	.align		4
        /*0000*/ 	.byte	0x04, 0x37
        /*0002*/ 	.short	(.L_137 - .L_136)
.L_136:
        /*0004*/ 	.word	0x00000082


	//----- nvinfo : EIATTR_KPARAM_INFO
	.align		4
.L_137:
        /*0008*/ 	.byte	0x04, 0x17
        /*000a*/ 	.short	(.L_139 - .L_138)
.L_138:
        /*000c*/ 	.word	0x00000000
        /*0010*/ 	.short	0x0003
        /*0012*/ 	.short	0x0018
        /*0014*/ 	.byte	0x00, 0xf5, 0x21, 0x00


	//----- nvinfo : EIATTR_KPARAM_INFO
	.align		4
.L_139:
        /*0018*/ 	.byte	0x04, 0x17
        /*001a*/ 	.short	(.L_141 - .L_140)
.L_140:
        /*001c*/ 	.word	0x00000000
        /*0020*/ 	.short	0x0002
        /*0022*/ 	.short	0x0010
        /*0024*/ 	.byte	0x00, 0xf5, 0x21, 0x00


	//----- nvinfo : EIATTR_KPARAM_INFO
	.align		4
.L_141:
        /*0028*/ 	.byte	0x04, 0x17
        /*002a*/ 	.short	(.L_143 - .L_142)
.L_142:
        /*002c*/ 	.word	0x00000000
        /*0030*/ 	.short	0x0001
        /*0032*/ 	.short	0x0008
        /*0034*/ 	.byte	0x00, 0xf5, 0x21, 0x00


	//----- nvinfo : EIATTR_KPARAM_INFO
	.align		4
.L_143:
        /*0038*/ 	.byte	0x04, 0x17
        /*003a*/ 	.short	(.L_145 - .L_144)
.L_144:
        /*003c*/ 	.word	0x00000000
        /*0040*/ 	.short	0x0000
        /*0042*/ 	.short	0x0000
        /*0044*/ 	.byte	0x00, 0xf5, 0x21, 0x00


	//----- nvinfo : EIATTR_SPARSE_MMA_MASK
	.align		4
.L_145:
        /*0048*/ 	.byte	0x03, 0x50
        /*004a*/ 	.short	0x0000


	//----- nvinfo : EIATTR_MAXREG_COUNT
	.align		4
        /*004c*/ 	.byte	0x03, 0x1b
        /*004e*/ 	.short	0x00ff


	//----- nvinfo : EIATTR_NUM_BARRIERS
	.align		4
        /*0050*/ 	.byte	0x02, 0x4c
        /*0052*/ 	.byte	0x01
	.zero		1


	//----- nvinfo : EIATTR_MERCURY_ISA_VERSION
	.align		4
        /*0054*/ 	.byte	0x03, 0x5f
        /*0056*/ 	.short	0x0101


	//----- nvinfo : EIATTR_VRC_CTA_INIT_COUNT
	.align		4
        /*0058*/ 	.byte	0x02, 0x4a
	.zero		1
	.zero		1


	//----- nvinfo : EIATTR_EXIT_INSTR_OFFSETS
	.align		4
        /*005c*/ 	.byte	0x04, 0x1c
        /*005e*/ 	.short	(.L_147 - .L_146)


	//   ....[0]....
.L_146:
        /*0060*/ 	.word	0x000007f0


	//----- nvinfo : EIATTR_CRS_STACK_SIZE
	.align		4
.L_147:
        /*0064*/ 	.byte	0x04, 0x1e
        /*0066*/ 	.short	(.L_149 - .L_148)
.L_148:
        /*0068*/ 	.word	0x00000000


	//----- nvinfo : EIATTR_CBANK_PARAM_SIZE
	.align		4
.L_149:
        /*006c*/ 	.byte	0x03, 0x19
        /*006e*/ 	.short	0x0020


	//----- nvinfo : EIATTR_PARAM_CBANK
	.align		4
        /*0070*/ 	.byte	0x04, 0x0a
        /*0072*/ 	.short	(.L_151 - .L_150)
	.align		4
.L_150:
        /*0074*/ 	.word	index@(.nv.constant0.Partial2Core)
        /*0078*/ 	.short	0x0380
        /*007a*/ 	.short	0x0020


	//----- nvinfo : EIATTR_SW_WAR
	.align		4
.L_151:
        /*007c*/ 	.byte	0x04, 0x36
        /*007e*/ 	.short	(.L_153 - .L_152)
.L_152:
        /*0080*/ 	.word	0x00000008
.L_153:


//--------------------- .nv.info.Pool2Core        --------------------------
	.section	.nv.info.Pool2Core,"",@"SHT_CUDA_INFO"
	.sectionflags	@""
	.align	4


	//----- nvinfo : EIATTR_CUDA_API_VERSION
	.align		4
        /*0000*/ 	.byte	0x04, 0x37
        /*0002*/ 	.short	(.L_155 - .L_154)
.L_154:
        /*0004*/ 	.word	0x00000082


	//----- nvinfo : EIATTR_KPARAM_INFO
	.align		4
.L_155:
        /*0008*/ 	.byte	0x04, 0x17
        /*000a*/ 	.short	(.L_157 - .L_156)
.L_156:
        /*000c*/ 	.word	0x00000000
        /*0010*/ 	.short	0x0003
        /*0012*/ 	.short	0x0018
        /*0014*/ 	.byte	0x00, 0xf5, 0x21, 0x00


	//----- nvinfo : EIATTR_KPARAM_INFO
	.align		4
.L_157:
        /*0018*/ 	.byte	0x04, 0x17
        /*001a*/ 	.short	(.L_159 - .L_158)
.L_158:
        /*001c*/ 	.word	0x00000000
        /*0020*/ 	.short	0x0002
        /*0022*/ 	.short	0x0010
        /*0024*/ 	.byte	0x00, 0xf5, 0x21, 0x00


	//----- nvinfo : EIATTR_KPARAM_INFO
	.align		4
.L_159:
        /*0028*/ 	.byte	0x04, 0x17
        /*002a*/ 	.short	(.L_161 - .L_160)
.L_160:
        /*002c*/ 	.word	0x00000000
        /*0030*/ 	.short	0x0001
        /*0032*/ 	.short	0x0008
        /*0034*/ 	.byte	0x00, 0xf5, 0x21, 0x00


	//----- nvinfo : EIATTR_KPARAM_INFO
	.align		4
.L_161:
        /*0038*/ 	.byte	0x04, 0x17
        /*003a*/ 	.short	(.L_163 - .L_162)
.L_162:
        /*003c*/ 	.word	0x00000000
        /*0040*/ 	.short	0x0000
        /*0042*/ 	.short	0x0000
        /*0044*/ 	.byte	0x00, 0xf5, 0x21, 0x00


	//----- nvinfo : EIATTR_SPARSE_MMA_MASK
	.align		4
.L_163:
        /*0048*/ 	.byte	0x03, 0x50
        /*004a*/ 	.short	0x0000


	//----- nvinfo : EIATTR_MAXREG_COUNT
	.align		4
        /*004c*/ 	.byte	0x03, 0x1b
        /*004e*/ 	.short	0x00ff


	//----- nvinfo : EIATTR_NUM_BARRIERS
	.align		4
        /*0050*/ 	.byte	0x02, 0x4c
        /*0052*/ 	.byte	0x01
	.zero		1


	//----- nvinfo : EIATTR_MERCURY_ISA_VERSION
	.align		4
        /*0054*/ 	.byte	0x03, 0x5f
        /*0056*/ 	.short	0x0101


	//----- nvinfo : EIATTR_VRC_CTA_INIT_COUNT
	.align		4
        /*0058*/ 	.byte	0x02, 0x4a
	.zero		1
	.zero		1


	//----- nvinfo : EIATTR_EXIT_INSTR_OFFSETS
	.align		4
        /*005c*/ 	.byte	0x04, 0x1c
        /*005e*/ 	.short	(.L_165 - .L_164)


	//   ....[0]....
.L_164:
        /*0060*/ 	.word	0x00000060


	//   ....[1]....
        /*0064*/ 	.word	0x00000350


	//----- nvinfo : EIATTR_CRS_STACK_SIZE
	.align		4
.L_165:
        /*0068*/ 	.byte	0x04, 0x1e
        /*006a*/ 	.short	(.L_167 - .L_166)
.L_166:
        /*006c*/ 	.word	0x00000000


	//----- nvinfo : EIATTR_CBANK_PARAM_SIZE
	.align		4
.L_167:
        /*0070*/ 	.byte	0x03, 0x19
        /*0072*/ 	.short	0x0020


	//----- nvinfo : EIATTR_PARAM_CBANK
	.align		4
        /*0074*/ 	.byte	0x04, 0x0a
        /*0076*/ 	.short	(.L_169 - .L_168)
	.align		4
.L_168:
        /*0078*/ 	.word	index@(.nv.constant0.Pool2Core)
        /*007c*/ 	.short	0x0380
        /*007e*/ 	.short	0x0020


	//----- nvinfo : EIATTR_SW_WAR
	.align		4
.L_169:
        /*0080*/ 	.byte	0x04, 0x36
        /*0082*/ 	.short	(.L_171 - .L_170)
.L_170:
        /*0084*/ 	.word	0x00000008
.L_171:


//--------------------- .nv.info.poolcore         --------------------------
	.section	.nv.info.poolcore,"",@"SHT_CUDA_INFO"
	.sectionflags	@""
	.align	4


	//----- nvinfo : EIATTR_CUDA_API_VERSION
	.align		4
        /*0000*/ 	.byte	0x04, 0x37
        /*0002*/ 	.short	(.L_173 - .L_172)
.L_172:
        /*0004*/ 	.word	0x00000082


	//----- nvinfo : EIATTR_KPARAM_INFO
	.align		4
.L_173:
        /*0008*/ 	.byte	0x04, 0x17
        /*000a*/ 	.short	(.L_175 - .L_174)
.L_174:
        /*000c*/ 	.word	0x00000000
        /*0010*/ 	.short	0x0002
        /*0012*/ 	.short	0x0010
        /*0014*/ 	.byte	0x00, 0xf5, 0x21, 0x00


	//----- nvinfo : EIATTR_KPARAM_INFO
	.align		4
.L_175:
        /*0018*/ 	.byte	0x04, 0x17
        /*001a*/ 	.short	(.L_177 - .L_176)
.L_176:
        /*001c*/ 	.word	0x00000000
        /*0020*/ 	.short	0x0001
        /*0022*/ 	.short	0x0008
        /*0024*/ 	.byte	0x00, 0xf5, 0x21, 0x00


	//----- nvinfo : EIATTR_KPARAM_INFO
	.align		4
.L_177:
        /*0028*/ 	.byte	0x04, 0x17
        /*002a*/ 	.short	(.L_179 - .L_178)
.L_178:
        /*002c*/ 	.word	0x00000000
        /*0030*/ 	.short	0x0000
        /*0032*/ 	.short	0x0000
        /*0034*/ 	.byte	0x00, 0xf5, 0x21, 0x00


	//----- nvinfo : EIATTR_SPARSE_MMA_MASK
	.align		4
.L_179:
        /*0038*/ 	.byte	0x03, 0x50
        /*003a*/ 	.short	0x0000


	//----- nvinfo : EIATTR_MAXREG_COUNT
	.align		4
        /*003c*/ 	.byte	0x03, 0x1b
        /*003e*/ 	.short	0x00ff


	//----- nvinfo : EIATTR_MERCURY_ISA_VERSION
	.align		4
        /*0040*/ 	.byte	0x03, 0x5f
        /*0042*/ 	.short	0x0101


	//----- nvinfo : EIATTR_VRC_CTA_INIT_COUNT
	.align		4
        /*0044*/ 	.byte	0x02, 0x4a
	.zero		1
	.zero		1


	//----- nvinfo : EIATTR_EXIT_INSTR_OFFSETS
	.align		4
        /*0048*/ 	.byte	0x04, 0x1c
        /*004a*/ 	.short	(.L_181 - .L_180)


	//   ....[0]....
.L_180:
        /*004c*/ 	.word	0x00000050


	//   ....[1]....
        /*0050*/ 	.word	0x00000310


	//----- nvinfo : EIATTR_CRS_STACK_SIZE
	.align		4
.L_181:
        /*0054*/ 	.byte	0x04, 0x1e
        /*0056*/ 	.short	(.L_183 - .L_182)
.L_182:
        /*0058*/ 	.word	0x00000000


	//----- nvinfo : EIATTR_CBANK_PARAM_SIZE
	.align		4
.L_183:
        /*005c*/ 	.byte	0x03, 0x19
        /*005e*/ 	.short	0x0018


	//----- nvinfo : EIATTR_PARAM_CBANK
	.align		4
        /*0060*/ 	.byte	0x04, 0x0a
        /*0062*/ 	.short	(.L_185 - .L_184)
	.align		4
.L_184:
        /*0064*/ 	.word	index@(.nv.constant0.poolcore)
        /*0068*/ 	.short	0x0380
        /*006a*/ 	.short	0x0018


	//----- nvinfo : EIATTR_SW_WAR
	.align		4
.L_185:
        /*006c*/ 	.byte	0x04, 0x36
        /*006e*/ 	.short	(.L_187 - .L_186)
.L_186:
        /*0070*/ 	.word	0x00000008
.L_187:


//--------------------- .nv.info.ACore            --------------------------
	.section	.nv.info.ACore,"",@"SHT_CUDA_INFO"
	.sectionflags	@""
	.align	4


	//----- nvinfo : EIATTR_CUDA_API_VERSION
	.align		4
        /*0000*/ 	.byte	0x04, 0x37
        /*0002*/ 	.short	(.L_189 - .L_188)
.L_188:
        /*0004*/ 	.word	0x00000082


	//----- nvinfo : EIATTR_KPARAM_INFO
	.align		4
.L_189:
        /*0008*/ 	.byte	0x04, 0x17
        /*000a*/ 	.short	(.L_191 - .L_190)
.L_190:
        /*000c*/ 	.word	0x00000000
        /*0010*/ 	.short	0x0009
        /*0012*/ 	.short	0x0048
        /*0014*/ 	.byte	0x00, 0xf5, 0x21, 0x00


	//----- nvinfo : EIATTR_KPARAM_INFO
	.align		4
.L_191:
        /*0018*/ 	.byte	0x04, 0x17
        /*001a*/ 	.short	(.L_193 - .L_192)
.L_192:
        /*001c*/ 	.word	0x00000000
        /*0020*/ 	.short	0x0008
        /*0022*/ 	.short	0x0040
        /*0024*/ 	.byte	0x00, 0xf5, 0x21, 0x00


	//----- nvinfo : EIATTR_KPARAM_INFO
	.align		4
.L_193:
        /*0028*/ 	.byte	0x04, 0x17
        /*002a*/ 	.short	(.L_195 - .L_194)
.L_194:
        /*002c*/ 	.word	0x00000000
        /*0030*/ 	.short	0x0007
        /*0032*/ 	.short	0x0038
        /*0034*/ 	.byte	0x00, 0xf5, 0x21, 0x00


	//----- nvinfo : EIATTR_KPARAM_INFO
	.align		4
.L_195:
        /*0038*/ 	.byte	0x04, 0x17
        /*003a*/ 	.short	(.L_197 - .L_196)
.L_196:
        /*003c*/ 	.word	0x00000000
        /*0040*/ 	.short	0x0006
        /*0042*/ 	.short	0x0030
        /*0044*/ 	.byte	0x00, 0xf5, 0x21, 0x00


	//----- nvinfo : EIATTR_KPARAM_INFO
	.align		4
.L_197:
        /*0048*/ 	.byte	0x04, 0x17
        /*004a*/ 	.short	(.L_199 - .L_198)
.L_198:
        /*004c*/ 	.word	0x00000000
        /*0050*/ 	.short	0x0005
        /*0052*/ 	.short	0x0028
        /*0054*/ 	.byte	0x00, 0xf5, 0x21, 0x00


	//----- nvinfo : EIATTR_KPARAM_INFO
	.align		4
.L_199:
        /*0058*/ 	.byte	0x04, 0x17
        /*005a*/ 	.short	(.L_201 - .L_200)
.L_200:
        /*005c*/ 	.word	0x00000000
        /*0060*/ 	.short	0x0004
        /*0062*/ 	.short	0x0020
        /*0064*/ 	.byte	0x00, 0xf5, 0x21, 0x00


	//----- nvinfo : EIATTR_KPARAM_INFO
	.align		4
.L_201:
        /*0068*/ 	.byte	0x04, 0x17
        /*006a*/ 	.short	(.L_203 - .L_202)
.L_202:
        /*006c*/ 	.word	0x00000000
        /*0070*/ 	.short	0x0003
        /*0072*/ 	.short	0x0018
        /*0074*/ 	.byte	0x00, 0xf5, 0x21, 0x00


	//----- nvinfo : EIATTR_KPARAM_INFO
	.align		4
.L_203:
        /*0078*/ 	.byte	0x04, 0x17
        /*007a*/ 	.short	(.L_205 - .L_204)
.L_204:
        /*007c*/ 	.word	0x00000000
        /*0080*/ 	.short	0x0002
        /*0082*/ 	.short	0x0010
        /*0084*/ 	.byte	0x00, 0xf5, 0x21, 0x00


	//----- nvinfo : EIATTR_KPARAM_INFO
	.align		4
.L_205:
        /*0088*/ 	.byte	0x04, 0x17
        /*008a*/ 	.short	(.L_207 - .L_206)
.L_206:
        /*008c*/ 	.word	0x00000000
        /*0090*/ 	.short	0x0001
        /*0092*/ 	.short	0x0008
        /*0094*/ 	.byte	0x00, 0xf5, 0x21, 0x00


	//----- nvinfo : EIATTR_KPARAM_INFO
	.align		4
.L_207:
        /*0098*/ 	.byte	0x04, 0x17
        /*009a*/ 	.short	(.L_209 - .L_208)
.L_208:
        /*009c*/ 	.word	0x00000000
        /*00a0*/ 	.short	0x0000
        /*00a2*/ 	.short	0x0000
        /*00a4*/ 	.byte	0x00, 0xf5, 0x21, 0x00


	//----- nvinfo : EIATTR_SPARSE_MMA_MASK
	.align		4
.L_209:
        /*00a8*/ 	.byte	0x03, 0x50
        /*00aa*/ 	.short	0x0000


	//----- nvinfo : EIATTR_MAXREG_COUNT
	.align		4
        /*00ac*/ 	.byte	0x03, 0x1b
        /*00ae*/ 	.short	0x00ff


	//----- nvinfo : EIATTR_MERCURY_ISA_VERSION
	.align		4
        /*00b0*/ 	.byte	0x03, 0x5f
        /*00b2*/ 	.short	0x0101


	//----- nvinfo : EIATTR_VRC_CTA_INIT_COUNT
	.align		4
        /*00b4*/ 	.byte	0x02, 0x4a
	.zero		1
	.zero		1


	//----- nvinfo : EIATTR_EXIT_INSTR_OFFSETS
	.align		4
        /*00b8*/ 	.byte	0x04, 0x1c
        /*00ba*/ 	.short	(.L_211 - .L_210)


	//   ....[0]....
.L_210:
        /*00bc*/ 	.word	0x00000860


	//   ....[1]....
        /*00c0*/ 	.word	0x00000f70


	//   ....[2]....
        /*00c4*/ 	.word	0x00001680


	//   ....[3]....
        /*00c8*/ 	.word	0x00001df0


	//   ....[4]....
        /*00cc*/ 	.word	0x00002500


	//   ....[5]....
        /*00d0*/ 	.word	0x00002c10


	//   ....[6]....
        /*00d4*/ 	.word	0x00002c30


	//   ....[7]....
        /*00d8*/ 	.word	0x00002fe0


	//   ....[8]....
        /*00dc*/ 	.word	0x00003060


	//   ....[9]....
        /*00e0*/ 	.word	0x00003310


	//   ....[10]....
        /*00e4*/ 	.word	0x00003390


	//   ....[11]....
        /*00e8*/ 	.word	0x00003640


	//   ....[12]....
        /*00ec*/ 	.word	0x000036c0


	//   ....[13]....
        /*00f0*/ 	.word	0x000039f0


	//   ....[14]....
        /*00f4*/ 	.word	0x00003a50


	//   ....[15]....
        /*00f8*/ 	.word	0x00003d00


	//   ....[16]....
        /*00fc*/ 	.word	0x00003d80


	//   ....[17]....
        /*0100*/ 	.word	0x00004050


	//   ....[18]....
        /*0104*/ 	.word	0x000040b0


	//----- nvinfo : EIATTR_INDIRECT_BRANCH_TARGETS
	.align		4
.L_211:
        /*0108*/ 	.byte	0x04, 0x34
        /*010a*/ 	.short	(.L_213 - .L_212)


	//   ....[0]....
.L_212:
        /* <DEDUP_REMOVED lines=8> */


	//   ....[1]....
        /* <DEDUP_REMOVED lines=8> */


	//   ....[2]....
        /* <DEDUP_REMOVED lines=8> */


	//   ....[3]....
        /* <DEDUP_REMOVED lines=8> */


	//----- nvinfo : EIATTR_CRS_STACK_SIZE
	.align		4
.L_213:
        /*017c*/ 	.byte	0x04, 0x1e
        /*017e*/ 	.short	(.L_215 - .L_214)
.L_214:
        /*0180*/ 	.word	0x00000000


	//----- nvinfo : EIATTR_CBANK_PARAM_SIZE
	.align		4
.L_215:
        /*0184*/ 	.byte	0x03, 0x19
        /*0186*/ 	.short	0x0050


	//----- nvinfo : EIATTR_PARAM_CBANK
	.align		4
        /*0188*/ 	.byte	0x04, 0x0a
        /*018a*/ 	.short	(.L_217 - .L_216)
	.align		4
.L_216:
        /*018c*/ 	.word	index@(.nv.constant0.ACore)
        /*0190*/ 	.short	0x0380
        /*0192*/ 	.short	0x0050


	//----- nvinfo : EIATTR_SW_WAR
	.align		4
.L_217:
        /*0194*/ 	.byte	0x04, 0x36
        /*0196*/ 	.short	(.L_219 - .L_218)
.L_218:
        /*0198*/ 	.word	0x00000008
.L_219:


//--------------------- .nv.info.PartialCore      --------------------------
	.section	.nv.info.PartialCore,"",@"SHT_CUDA_INFO"
	.sectionflags	@""
	.align	4


	//----- nvinfo : EIATTR_CUDA_API_VERSION
	.align		4
        /*0000*/ 	.byte	0x04, 0x37
        /*0002*/ 	.short	(.L_221 - .L_220)
.L_220:
        /*0004*/ 	.word	0x00000082


	//----- nvinfo : EIATTR_KPARAM_INFO
	.align		4
.L_221:
        /*0008*/ 	.byte	0x04, 0x17
        /*000a*/ 	.short	(.L_223 - .L_222)
.L_222:
        /*000c*/ 	.word	0x00000000
        /*0010*/ 	.short	0x0003
        /*0012*/ 	.short	0x0018
        /*0014*/ 	.byte	0x00, 0xf5, 0x21, 0x00


	//----- nvinfo : EIATTR_KPARAM_INFO
	.align		4
.L_223:
        /*0018*/ 	.byte	0x04, 0x17
        /*001a*/ 	.short	(.L_225 - .L_224)
.L_224:
        /*001c*/ 	.word	0x00000000
        /*0020*/ 	.short	0x0002
        /*0022*/ 	.short	0x0010
        /*0024*/ 	.byte	0x00, 0xf5, 0x21, 0x00


	//----- nvinfo : EIATTR_KPARAM_INFO
	.align		4
.L_225:
        /*0028*/ 	.byte	0x04, 0x17
        /*002a*/ 	.short	(.L_227 - .L_226)
.L_226:
        /*002c*/ 	.word	0x00000000
        /*0030*/ 	.short	0x0001
        /*0032*/ 	.short	0x0008
        /*0034*/ 	.byte	0x00, 0xf5, 0x21, 0x00


	//----- nvinfo : EIATTR_KPARAM_INFO
	.align		4
.L_227:
        /*0038*/ 	.byte	0x04, 0x17
        /*003a*/ 	.short	(.L_229 - .L_228)
.L_228:
        /*003c*/ 	.word	0x00000000
        /*0040*/ 	.short	0x0000
        /*0042*/ 	.short	0x0000
        /*0044*/ 	.byte	0x00, 0xf5, 0x21, 0x00


	//----- nvinfo : EIATTR_SPARSE_MMA_MASK
	.align		4
.L_229:
        /*0048*/ 	.byte	0x03, 0x50
        /*004a*/ 	.short	0x0000


	//----- nvinfo : EIATTR_MAXREG_COUNT
	.align		4
        /*004c*/ 	.byte	0x03, 0x1b
        /*004e*/ 	.short	0x00ff


	//----- nvinfo : EIATTR_NUM_BARRIERS
	.align		4
        /*0050*/ 	.byte	0x02, 0x4c
        /*0052*/ 	.byte	0x01
	.zero		1


	//----- nvinfo : EIATTR_MERCURY_ISA_VERSION
	.align		4
        /*0054*/ 	.byte	0x03, 0x5f
        /*0056*/ 	.short	0x0101


	//----- nvinfo : EIATTR_VRC_CTA_INIT_COUNT
	.align		4
        /*0058*/ 	.byte	0x02, 0x4a
	.zero		1
	.zero		1


	//----- nvinfo : EIATTR_EXIT_INSTR_OFFSETS
	.align		4
        /*005c*/ 	.byte	0x04, 0x1c
        /*005e*/ 	.short	(.L_231 - .L_230)


	//   ....[0]....
.L_230:
        /*0060*/ 	.word	0x00000410


	//----- nvinfo : EIATTR_CRS_STACK_SIZE
	.align		4
.L_231:
        /*0064*/ 	.byte	0x04, 0x1e
        /*0066*/ 	.short	(.L_233 - .L_232)
.L_232:
        /*0068*/ 	.word	0x00000000


	//----- nvinfo : EIATTR_CBANK_PARAM_SIZE
	.align		4
.L_233:
        /*006c*/ 	.byte	0x03, 0x19
        /*006e*/ 	.short	0x0020


	//----- nvinfo : EIATTR_PARAM_CBANK
	.align		4
        /*0070*/ 	.byte	0x04, 0x0a
        /*0072*/ 	.short	(.L_235 - .L_234)
	.align		4
.L_234:
        /*0074*/ 	.word	index@(.nv.constant0.PartialCore)
        /*0078*/ 	.short	0x0380
        /*007a*/ 	.short	0x0020


	//----- nvinfo : EIATTR_SW_WAR
	.align		4
.L_235:
        /*007c*/ 	.byte	0x04, 0x36
        /*007e*/ 	.short	(.L_237 - .L_236)
.L_236:
        /*0080*/ 	.word	0x00000008
.L_237:


//--------------------- .nv.info.test             --------------------------
	.section	.nv.info.test,"",@"SHT_CUDA_INFO"
	.sectionflags	@""
	.align	4


	//----- nvinfo : EIATTR_CUDA_API_VERSION
	.align		4
        /*0000*/ 	.byte	0x04, 0x37
        /*0002*/ 	.short	(.L_239 - .L_238)
.L_238:
        /*0004*/ 	.word	0x00000082


	//----- nvinfo : EIATTR_KPARAM_INFO
	.align		4
.L_239:
        /*0008*/ 	.byte	0x04, 0x17
        /*000a*/ 	.short	(.L_241 - .L_240)
.L_240:
        /*000c*/ 	.word	0x00000000
        /*0010*/ 	.short	0x0005
        /*0012*/ 	.short	0x0028
        /*0014*/ 	.byte	0x00, 0xf5, 0x21, 0x00


	//----- nvinfo : EIATTR_KPARAM_INFO
	.align		4
.L_241:
        /*0018*/ 	.byte	0x04, 0x17
        /*001a*/ 	.short	(.L_243 - .L_242)
.L_242:
        /*001c*/ 	.word	0x00000000
        /*0020*/ 	.short	0x0004
        /*0022*/ 	.short	0x0020
        /*0024*/ 	.byte	0x00, 0xf5, 0x21, 0x00


	//----- nvinfo : EIATTR_KPARAM_INFO
	.align		4
.L_243:
        /*0028*/ 	.byte	0x04, 0x17
        /*002a*/ 	.short	(.L_245 - .L_244)
.L_244:
        /*002c*/ 	.word	0x00000000
        /*0030*/ 	.short	0x0003
        /*0032*/ 	.short	0x0018
        /*0034*/ 	.byte	0x00, 0xf5, 0x21, 0x00


	//----- nvinfo : EIATTR_KPARAM_INFO
	.align		4
.L_245:
        /*0038*/ 	.byte	0x04, 0x17
        /*003a*/ 	.short	(.L_247 - .L_246)
.L_246:
        /*003c*/ 	.word	0x00000000
        /*0040*/ 	.short	0x0002
        /*0042*/ 	.short	0x0010
        /*0044*/ 	.byte	0x00, 0xf5, 0x21, 0x00


	//----- nvinfo : EIATTR_KPARAM_INFO
	.align		4
.L_247:
        /*0048*/ 	.byte	0x04, 0x17
        /*004a*/ 	.short	(.L_249 - .L_248)
.L_248:
        /*004c*/ 	.word	0x00000000
        /*0050*/ 	.short	0x0001
        /*0052*/ 	.short	0x0008
        /*0054*/ 	.byte	0x00, 0xf5, 0x21, 0x00


	//----- nvinfo : EIATTR_KPARAM_INFO
	.align		4
.L_249:
        /*0058*/ 	.byte	0x04, 0x17
        /*005a*/ 	.short	(.L_251 - .L_250)
.L_250:
        /*005c*/ 	.word	0x00000000
        /*0060*/ 	.short	0x0000
        /*0062*/ 	.short	0x0000
        /*0064*/ 	.byte	0x00, 0xf5, 0x21, 0x00


	//----- nvinfo : EIATTR_SPARSE_MMA_MASK
	.align		4
.L_251:
        /*0068*/ 	.byte	0x03, 0x50
        /*006a*/ 	.short	0x0000


	//----- nvinfo : EIATTR_MAXREG_COUNT
	.align		4
        /*006c*/ 	.byte	0x03, 0x1b
        /*006e*/ 	.short	0x00ff


	//----- nvinfo : EIATTR_MERCURY_ISA_VERSION
	.align		4
        /*0070*/ 	.byte	0x03, 0x5f
        /*0072*/ 	.short	0x0101


	//----- nvinfo : EIATTR_VRC_CTA_INIT_COUNT
	.align		4
        /*0074*/ 	.byte	0x02, 0x4a
	.zero		1
	.zero		1


	//----- nvinfo : EIATTR_EXIT_INSTR_OFFSETS
	.align		4
        /*0078*/ 	.byte	0x04, 0x1c
        /*007a*/ 	.short	(.L_253 - .L_252)


	//   ....[0]....
.L_252:
        /*007c*/ 	.word	0x000001e0


	//----- nvinfo : EIATTR_CBANK_PARAM_SIZE
	.align		4
.L_253:
        /*0080*/ 	.byte	0x03, 0x19
        /*0082*/ 	.short	0x0030


	//----- nvinfo : EIATTR_PARAM_CBANK
	.align		4
        /*0084*/ 	.byte	0x04, 0x0a
        /*0086*/ 	.short	(.L_255 - .L_254)
	.align		4
.L_254:
        /*0088*/ 	.word	index@(.nv.constant0.test)
        /*008c*/ 	.short	0x0380
        /*008e*/ 	.short	0x0030


	//----- nvinfo : EIATTR_SW_WAR
	.align		4
.L_255:
        /*0090*/ 	.byte	0x04, 0x36
        /*0092*/ 	.short	(.L_257 - .L_256)
.L_256:
        /*0094*/ 	.word	0x00000008
.L_257:


//--------------------- .nv.info.non              --------------------------
	.section	.nv.info.non,"",@"SHT_CUDA_INFO"
	.sectionflags	@""
	.align	4


	//----- nvinfo : EIATTR_CUDA_API_VERSION
	.align		4
        /*0000*/ 	.byte	0x04, 0x37
        /*0002*/ 	.short	(.L_259 - .L_258)
.L_258:
        /*0004*/ 	.word	0x00000082


	//----- nvinfo : EIATTR_SPARSE_MMA_MASK
	.align		4
.L_259:
        /*0008*/ 	.byte	0x03, 0x50
        /*000a*/ 	.short	0x0000


	//----- nvinfo : EIATTR_MAXREG_COUNT
	.align		4
        /*000c*/ 	.byte	0x03, 0x1b
        /*000e*/ 	.short	0x00ff


	//----- nvinfo : EIATTR_MERCURY_ISA_VERSION
	.align		4
        /*0010*/ 	.byte	0x03, 0x5f
        /*0012*/ 	.short	0x0101


	//----- nvinfo : EIATTR_VRC_CTA_INIT_COUNT
	.align		4
        /*0014*/ 	.byte	0x02, 0x4a
	.zero		1
	.zero		1


	//----- nvinfo : EIATTR_EXIT_INSTR_OFFSETS
	.align		4
        /*0018*/ 	.byte	0x04, 0x1c
        /*001a*/ 	.short	(.L_261 - .L_260)


	//   ....[0]....
.L_260:
        /*001c*/ 	.word	0x00000010


	//----- nvinfo : EIATTR_SW_WAR
	.align		4
.L_261:
        /*0020*/ 	.byte	0x04, 0x36
        /*0022*/ 	.short	(.L_263 - .L_262)
.L_262:
        /*0024*/ 	.word	0x00000008
.L_263:


//--------------------- .nv.callgraph             --------------------------
	.section	.nv.callgraph,"",@"SHT_CUDA_CALLGRAPH"
	.align	4
	.sectionentsize	8
	.align		4
        /*0000*/ 	.word	0x00000000
	.align		4
        /*0004*/ 	.word	0xffffffff
	.align		4
        /*0008*/ 	.word	0x00000000
	.align		4
        /*000c*/ 	.word	0xfffffffe
	.align		4
        /*0010*/ 	.word	0x00000000
	.align		4
        /*0014*/ 	.word	0xfffffffd
	.align		4
        /*0018*/ 	.word	0x00000000
	.align		4
        /*001c*/ 	.word	0xfffffffc


//--------------------- .nv.constant2.A2Core      --------------------------
	.section	.nv.constant2.A2Core,"a",@progbits
	.sectionflags	@""
	.align	4
.nv.constant2.A2Core:
        /*0000*/ 	.byte	0x50, 0x08, 0x00, 0x00, 0x60, 0x0f, 0x00, 0x00, 0x40, 0x01, 0x00, 0x00, 0xa0, 0x40, 0x00, 0x00
        /*0010*/ 	.byte	0xe0, 0x1d, 0x00, 0x00, 0xf0, 0x24, 0x00, 0x00, 0xd0, 0x16, 0x00, 0x00, 0xa0, 0x40, 0x00, 0x00
        /*0020*/ 	.byte	0x60, 0x30, 0x00, 0x00, 0x90, 0x33, 0x00, 0x00, 0x30, 0x2d, 0x00, 0x00, 0xa0, 0x40, 0x00, 0x00
        /*0030*/ 	.byte	0x50, 0x3a, 0x00, 0x00, 0x80, 0x3d, 0x00, 0x00, 0x20, 0x37, 0x00, 0x00, 0xa0, 0x40, 0x00, 0x00


//--------------------- .nv.constant2.ACore       --------------------------
	.section	.nv.constant2.ACore,"a",@progbits
	.sectionflags	@""
	.align	4
.nv.constant2.ACore:
        /*0000*/ 	.byte	0x70, 0x08, 0x00, 0x00, 0x80, 0x0f, 0x00, 0x00, 0x60, 0x01, 0x00, 0x00, 0xb0, 0x40, 0x00, 0x00
        /*0010*/ 	.byte	0x00, 0x1e, 0x00, 0x00, 0x10, 0x25, 0x00, 0x00, 0xf0, 0x16, 0x00, 0x00, 0xb0, 0x40, 0x00, 0x00
        /*0020*/ 	.byte	0x70, 0x30, 0x00, 0x00, 0xa0, 0x33, 0x00, 0x00, 0x40, 0x2d, 0x00, 0x00, 0xb0, 0x40, 0x00, 0x00
        /*0030*/ 	.byte	0x60, 0x3a, 0x00, 0x00, 0x90, 0x3d, 0x00, 0x00, 0x30, 0x37, 0x00, 0x00, 0xb0, 0x40, 0x00, 0x00


//--------------------- .text.FCL3                --------------------------
	.section	.text.FCL3,"ax",@progbits
	.align	128
        .global         FCL3
        .type           FCL3,@function
        .size           FCL3,(.L_x_128 - FCL3)
        .other          FCL3,@"STO_CUDA_ENTRY STV_DEFAULT"
FCL3:
.text.FCL3:
[----:B------:R-:W-:Y:S08]  /*0000*/  LDC R1, c[0x0][0x37c] ;  /* 0x0000df00ff017b82 */ /* 0x000ff00000000800 */
[----:B------:R-:W0:Y:S01]  /*0010*/  LDC.64 R6, c[0x0][0x380] ;  /* 0x0000e000ff067b82 */ /* 0x000e220000000a00 */
[----:B------:R-:W0:Y:S02]  /*0020*/  LDCU.64 UR6, c[0x0][0x358] ;  /* 0x00006b00ff0677ac */ /* 0x000e240008000a00 */
[----:B0-----:R-:W2:Y:S05]  /*0030*/  LDG.E R0, desc[UR6][R6.64+0x4] ;  /* 0x0000040606007981 */ /* 0x001eaa000c1e1900 */
[----:B------:R-:W0:Y:S01]  /*0040*/  S2UR UR4, SR_CTAID.X ;  /* 0x00000000000479c3 */ /* 0x000e220000002500 */
[----:B------:R-:W0:Y:S07]  /*0050*/  S2R R3, SR_TID.X ;  /* 0x0000000000037919 */ /* 0x000e2e0000002100 */
[----:B------:R-:W0:Y:S02]  /*0060*/  LDC R2, c[0x0][0x360] ;  /* 0x0000d800ff027b82 */ /* 0x000e240000000800 */
[----:B0-----:R-:W-:-:S05]  /*0070*/  IMAD R3, R2, UR4, R3 ;  /* 0x0000000402037c24 */ /* 0x001fca000f8e0203 */
[----:B--2---:R-:W-:-:S13]  /*0080*/  ISETP.GE.AND P0, PT, R3, R0, PT ;  /* 0x000000000300720c */ /* 0x004fda0003f06270 */
[----:B------:R-:W-:Y:S05]  /*0090*/  @P0 EXIT ;  /* 0x000000000000094d */ /* 0x000fea0003800000 */
[----:B------:R-:W2:Y:S01]  /*00a0*/  LDG.E R2, desc[UR6][R6.64] ;  /* 0x0000000606027981 */ /* 0x000ea2000c1e1900 */
[----:B------:R-:W0:Y:S01]  /*00b0*/  S2UR UR5, SR_CgaCtaId ;  /* 0x00000000000579c3 */ /* 0x000e220000008800 */
[----:B------:R-:W-:Y:S01]  /*00c0*/  UMOV UR4, 0x400 ;  /* 0x0000040000047882 */ /* 0x000fe20000000000 */
[----:B------:R-:W-:Y:S01]  /*00d0*/  CS2R R18, SRZ ;  /* 0x0000000000127805 */ /* 0x000fe2000001ff00 */
[----:B0-----:R-:W-:-:S06]  /*00e0*/  ULEA UR4, UR5, UR4, 0x18 ;  /* 0x0000000405047291 */ /* 0x001fcc000f8ec0ff */
[----:B------:R-:W-:-:S05]  /*00f0*/  LEA R4, R3, UR4, 0x3 ;  /* 0x0000000403047c11 */ /* 0x000fca000f8e18ff */
[----:B------:R0:W-:Y:S01]  /*0100*/  STS.64 [R4], RZ ;  /* 0x000000ff04007388 */ /* 0x0001e20000000a00 */
[----:B--2---:R-:W-:-:S13]  /*0110*/  ISETP.GE.AND P0, PT, R2, 0x1, PT ;  /* 0x000000010200780c */ /* 0x004fda0003f06270 */
[----:B0-----:R-:W-:Y:S05]  /*0120*/  @!P0 BRA `(.L_x_0) ;  /* 0x0000000800c08947 */ /* 0x001fea0003800000 */
[C---:B------:R-:W-:Y:S01]  /*0130*/  ISETP.GE.U32.AND P0, PT, R2.reuse, 0x10, PT ;  /* 0x000000100200780c */ /* 0x040fe20003f06070 */
[----:B------:R-:W-:Y:S01]  /*0140*/  IMAD.MOV.U32 R24, RZ, RZ, RZ ;  /* 0x000000ffff187224 */ /* 0x000fe200078e00ff */
[----:B------:R-:W-:Y:S02]  /*0150*/  LOP3.LUT R5, R2, 0xf, RZ, 0xc0, !PT ;  /* 0x0000000f02057812 */ /* 0x000fe400078ec0ff */
[----:B------:R-:W-:Y:S02]  /*0160*/  CS2R R18, SRZ ;  /* 0x0000000000127805 */ /* 0x000fe4000001ff00 */
[----:B------:R-:W-:-:S07]  /*0170*/  ISETP.NE.AND P1, PT, R5, RZ, PT ;  /* 0x000000ff0500720c */ /* 0x000fce0003f25270 */
[----:B------:R-:W-:Y:S06]  /*0180*/  @!P0 BRA `(.L_x_1) ;  /* 0x0000000400488947 */ /* 0x000fec0003800000 */
[----:B------:R-:W0:Y:S01]  /*0190*/  LDCU.64 UR4, c[0x0][0x398] ;  /* 0x00007300ff0477ac */ /* 0x000e220008000a00 */
[----:B------:R-:W-:Y:S01]  /*01a0*/  LOP3.LUT R24, R2, 0x7ffffff0, RZ, 0xc0, !PT ;  /* 0x7ffffff002187812 */ /* 0x000fe200078ec0ff */
[----:B------:R-:W-:Y:S01]  /*01b0*/  IMAD.MOV.U32 R25, RZ, RZ, R3 ;  /* 0x000000ffff197224 */ /* 0x000fe200078e0003 */
[----:B------:R-:W-:-:S03]  /*01c0*/  CS2R R18, SRZ ;  /* 0x0000000000127805 */ /* 0x000fc6000001ff00 */
[----:B------:R-:W-:Y:S01]  /*01d0*/  IMAD.MOV R28, RZ, RZ, -R24 ;  /* 0x000000ffff1c7224 */ /* 0x000fe200078e0a18 */
[----:B0-----:R-:W-:-:S04]  /*01e0*/  UIADD3 UR4, UP0, UPT, UR4, 0x40, URZ ;  /* 0x0000004004047890 */ /* 0x001fc8000ff1e0ff */
[----:B------:R-:W-:Y:S02]  /*01f0*/  UIADD3.X UR5, UPT, UPT, URZ, UR5, URZ, UP0, !UPT ;  /* 0x00000005ff057290 */ /* 0x000fe400087fe4ff */
[----:B------:R-:W-:-:S04]  /*0200*/  IMAD.U32 R12, RZ, RZ, UR4 ;  /* 0x00000004ff0c7e24 */ /* 0x000fc8000f8e00ff */
[----:B------:R-:W-:-:S07]  /*0210*/  MOV R13, UR5 ;  /* 0x00000005000d7c02 */ /* 0x000fce0008000f00 */
.L_x_2:
[----:B------:R-:W0:Y:S01]  /*0220*/  LDC.64 R26, c[0x0][0x388] ;  /* 0x0000e200ff1a7b82 */ /* 0x000e220000000a00 */
[----:B------:R-:W-:Y:S02]  /*0230*/  IMAD.MOV.U32 R6, RZ, RZ, R12 ;  /* 0x000000ffff067224 */ /* 0x000fe400078e000c */
[----:B------:R-:W-:-:S05]  /*0240*/  IMAD.MOV.U32 R7, RZ, RZ, R13 ;  /* 0x000000ffff077224 */ /* 0x000fca00078e000d */
[----:B------:R-:W2:Y:S04]  /*0250*/  LDG.E.64 R10, desc[UR6][R6.64+-0x40] ;  /* 0xffffc006060a7981 */ /* 0x000ea8000c1e1b00 */
[----:B------:R-:W3:Y:S04]  /*0260*/  LDG.E.64 R16, desc[UR6][R6.64+-0x38] ;  /* 0xffffc80606107981 */ /* 0x000ee8000c1e1b00 */
[----:B------:R-:W4:Y:S01]  /*0270*/  LDG.E.64 R20, desc[UR6][R6.64+-0x28] ;  /* 0xffffd80606147981 */ /* 0x000f22000c1e1b00 */
[----:B0-----:R-:W-:-:S05]  /*0280*/  IMAD.WIDE R26, R25, 0x8, R26 ;  /* 0x00000008191a7825 */ /* 0x001fca00078e021a */
[----:B------:R-:W2:Y:S01]  /*0290*/  LDG.E.64 R8, desc[UR6][R26.64] ;  /* 0x000000061a087981 */ /* 0x000ea2000c1e1b00 */
[----:B------:R-:W-:-:S05]  /*02a0*/  IMAD.WIDE R12, R0, 0x8, R26 ;  /* 0x00000008000c7825 */ /* 0x000fca00078e021a */
[----:B------:R-:W3:Y:S01]  /*02b0*/  LDG.E.64 R14, desc[UR6][R12.64] ;  /* 0x000000060c0e7981 */ /* 0x000ee2000c1e1b00 */
[----:B------:R-:W-:-:S05]  /*02c0*/  IMAD.WIDE R22, R0, 0x8, R12 ;  /* 0x0000000800167825 */ /* 0x000fca00078e020c */
[----:B------:R0:W5:Y:S02]  /*02d0*/  LDG.E.64 R12, desc[UR6][R22.64] ;  /* 0x00000006160c7981 */ /* 0x000164000c1e1b00 */
[C---:B0-----:R-:W-:Y:S01]  /*02e0*/  IMAD.WIDE R22, R0.reuse, 0x8, R22 ;  /* 0x0000000800167825 */ /* 0x041fe200078e0216 */
[----:B--2---:R-:W-:Y:S01]  /*02f0*/  DFMA R18, R10, R8, R18 ;  /* 0x000000080a12722b */ /* 0x004fe20000000012 */
[----:B------:R-:W5:Y:S04]  /*0300*/  LDG.E.64 R10, desc[UR6][R6.64+-0x30] ;  /* 0xffffd006060a7981 */ /* 0x000f68000c1e1b00 */
[----:B------:R-:W4:Y:S03]  /*0310*/  LDG.E.64 R8, desc[UR6][R22.64] ;  /* 0x0000000616087981 */ /* 0x000f26000c1e1b00 */
[----:B---3--:R-:W-:Y:S01]  /*0320*/  DFMA R14, R16, R14, R18 ;  /* 0x0000000e100e722b */ /* 0x008fe20000000012 */
[C---:B------:R-:W-:Y:S01]  /*0330*/  IMAD.WIDE R26, R0.reuse, 0x8, R22 ;  /* 0x00000008001a7825 */ /* 0x040fe200078e0216 */
[----:B------:R-:W2:Y:S04]  /*0340*/  LDG.E.64 R18, desc[UR6][R6.64+-0x20] ;  /* 0xffffe00606127981 */ /* 0x000ea8000c1e1b00 */
[----:B------:R0:W2:Y:S04]  /*0350*/  LDG.E.64 R16, desc[UR6][R26.64] ;  /* 0x000000061a107981 */ /* 0x0000a8000c1e1b00 */
[----:B------:R-:W3:Y:S01]  /*0360*/  LDG.E.64 R22, desc[UR6][R6.64+-0x10] ;  /* 0xfffff00606167981 */ /* 0x000ee2000c1e1b00 */
[----:B0-----:R-:W-:Y:S01]  /*0370*/  IMAD.WIDE R26, R0, 0x8, R26 ;  /* 0x00000008001a7825 */ /* 0x001fe200078e021a */
[----:B-----5:R-:W-:-:S04]  /*0380*/  DFMA R10, R10, R12, R14 ;  /* 0x0000000c0a0a722b */ /* 0x020fc8000000000e */
[----:B------:R-:W5:Y:S01]  /*0390*/  LDG.E.64 R12, desc[UR6][R26.64] ;  /* 0x000000061a0c7981 */ /* 0x000f62000c1e1b00 */
[----:B------:R-:W-:-:S03]  /*03a0*/  IMAD.WIDE R14, R0, 0x8, R26 ;  /* 0x00000008000e7825 */ /* 0x000fc600078e021a */
[----:B----4-:R-:W-:Y:S02]  /*03b0*/  DFMA R20, R20, R8, R10 ;  /* 0x000000081414722b */ /* 0x010fe4000000000a */
[----:B------:R-:W5:Y:S04]  /*03c0*/  LDG.E.64 R10, desc[UR6][R6.64+-0x18] ;  /* 0xffffe806060a7981 */ /* 0x000f68000c1e1b00 */
[----:B------:R0:W3:Y:S02]  /*03d0*/  LDG.E.64 R8, desc[UR6][R14.64] ;  /* 0x000000060e087981 */ /* 0x0000e4000c1e1b00 */
[----:B--2---:R-:W-:Y:S02]  /*03e0*/  DFMA R16, R18, R16, R20 ;  /* 0x000000101210722b */ /* 0x004fe40000000014 */
[----:B------:R-:W2:Y:S01]  /*03f0*/  LDG.E.64 R18, desc[UR6][R6.64+-0x8] ;  /* 0xfffff80606127981 */ /* 0x000ea2000c1e1b00 */
[----:B0-----:R-:W-:-:S04]  /*0400*/  IMAD.WIDE R14, R0, 0x8, R14 ;  /* 0x00000008000e7825 */ /* 0x001fc800078e020e */
[C---:B------:R-:W-:Y:S01]  /*0410*/  IMAD.WIDE R20, R0.reuse, 0x8, R14 ;  /* 0x0000000800147825 */ /* 0x040fe200078e020e */
[----:B-----5:R-:W-:Y:S02]  /*0420*/  DFMA R10, R10, R12, R16 ;  /* 0x0000000c0a0a722b */ /* 0x020fe40000000010 */
[----:B------:R-:W2:Y:S04]  /*0430*/  LDG.E.64 R16, desc[UR6][R14.64] ;  /* 0x000000060e107981 */ /* 0x000ea8000c1e1b00 */
[----:B------:R-:W4:Y:S02]  /*0440*/  LDG.E.64 R12, desc[UR6][R6.64+0x8] ;  /* 0x00000806060c7981 */ /* 0x000f24000c1e1b00 */
[----:B---3--:R-:W-:Y:S02]  /*0450*/  DFMA R22, R22, R8, R10 ;  /* 0x000000081616722b */ /* 0x008fe4000000000a */
[----:B------:R-:W3:Y:S04]  /*0460*/  LDG.E.64 R8, desc[UR6][R6.64] ;  /* 0x0000000606087981 */ /* 0x000ee8000c1e1b00 */
[----:B------:R0:W3:Y:S02]  /*0470*/  LDG.E.64 R10, desc[UR6][R20.64] ;  /* 0x00000006140a7981 */ /* 0x0000e4000c1e1b00 */
[----:B0-----:R-:W-:-:S05]  /*0480*/  IMAD.WIDE R20, R0, 0x8, R20 ;  /* 0x0000000800147825 */ /* 0x001fca00078e0214 */
[----:B------:R-:W4:Y:S01]  /*0490*/  LDG.E.64 R14, desc[UR6][R20.64] ;  /* 0x00000006140e7981 */ /* 0x000f22000c1e1b00 */
[----:B------:R-:W-:-:S03]  /*04a0*/  IMAD.WIDE R26, R0, 0x8, R20 ;  /* 0x00000008001a7825 */ /* 0x000fc600078e0214 */
[----:B------:R-:W5:Y:S01]  /*04b0*/  LDG.E.64 R20, desc[UR6][R6.64+0x20] ;  /* 0x0000200606147981 */ /* 0x000f62000c1e1b00 */
[----:B--2---:R-:W-:-:S08]  /*04c0*/  DFMA R16, R18, R16, R22 ;  /* 0x000000101210722b */ /* 0x004fd00000000016 */
[----:B---3--:R-:W-:Y:S01]  /*04d0*/  DFMA R16, R8, R10, R16 ;  /* 0x0000000a0810722b */ /* 0x008fe20000000010 */
[----:B------:R-:W2:Y:S04]  /*04e0*/  LDG.E.64 R8, desc[UR6][R6.64+0x10] ;  /* 0x0000100606087981 */ /* 0x000ea8000c1e1b00 */
[----:B------:R0:W2:Y:S02]  /*04f0*/  LDG.E.64 R10, desc[UR6][R26.64] ;  /* 0x000000061a0a7981 */ /* 0x0000a4000c1e1b00 */
[C---:B0-----:R-:W-:Y:S01]  /*0500*/  IMAD.WIDE R26, R0.reuse, 0x8, R26 ;  /* 0x00000008001a7825 */ /* 0x041fe200078e021a */
[----:B----4-:R-:W-:Y:S01]  /*0510*/  DFMA R12, R12, R14, R16 ;  /* 0x0000000e0c0c722b */ /* 0x010fe20000000010 */
[----:B------:R-:W3:Y:S04]  /*0520*/  LDG.E.64 R14, desc[UR6][R6.64+0x18] ;  /* 0x00001806060e7981 */ /* 0x000ee8000c1e1b00 */
[----:B------:R-:W3:Y:S01]  /*0530*/  LDG.E.64 R16, desc[UR6][R26.64] ;  /* 0x000000061a107981 */ /* 0x000ee2000c1e1b00 */
[----:B------:R-:W-:-:S05]  /*0540*/  IMAD.WIDE R18, R0, 0x8, R26 ;  /* 0x0000000800127825 */ /* 0x000fca00078e021a */
[----:B------:R-:W5:Y:S01]  /*0550*/  LDG.E.64 R22, desc[UR6][R18.64] ;  /* 0x0000000612167981 */ /* 0x000f62000c1e1b00 */
[----:B--2---:R-:W-:Y:S01]  /*0560*/  DFMA R8, R8, R10, R12 ;  /* 0x0000000a0808722b */ /* 0x004fe2000000000c */
[----:B------:R-:W-:Y:S02]  /*0570*/  IMAD.WIDE R10, R0, 0x8, R18 ;  /* 0x00000008000a7825 */ /* 0x000fe400078e0212 */
[----:B------:R-:W2:Y:S05]  /*0580*/  LDG.E.64 R12, desc[UR6][R6.64+0x28] ;  /* 0x00002806060c7981 */ /* 0x000eaa000c1e1b00 */
[----:B---3--:R-:W-:Y:S02]  /*0590*/  DFMA R14, R14, R16, R8 ;  /* 0x000000100e0e722b */ /* 0x008fe40000000008 */
[----:B------:R0:W2:Y:S06]  /*05a0*/  LDG.E.64 R8, desc[UR6][R10.64] ;  /* 0x000000060a087981 */ /* 0x0000ac000c1e1b00 */
[----:B-----5:R-:W-:-:S02]  /*05b0*/  DFMA R20, R20, R22, R14 ;  /* 0x000000161414722b */ /* 0x020fc4000000000e */
[----:B------:R-:W3:Y:S01]  /*05c0*/  LDG.E.64 R14, desc[UR6][R6.64+0x30] ;  /* 0x00003006060e7981 */ /* 0x000ee2000c1e1b00 */
[----:B0-----:R-:W-:-:S03]  /*05d0*/  IMAD.WIDE R10, R0, 0x8, R10 ;  /* 0x00000008000a7825 */ /* 0x001fc600078e020a */
[----:B------:R-:W4:Y:S04]  /*05e0*/  LDG.E.64 R22, desc[UR6][R6.64+0x38] ;  /* 0x0000380606167981 */ /* 0x000f28000c1e1b00 */
[----:B------:R-:W3:Y:S01]  /*05f0*/  LDG.E.64 R16, desc[UR6][R10.64] ;  /* 0x000000060a107981 */ /* 0x000ee2000c1e1b00 */
[----:B------:R-:W-:-:S05]  /*0600*/  IMAD.WIDE R26, R0, 0x8, R10 ;  /* 0x00000008001a7825 */ /* 0x000fca00078e020a */
[----:B------:R-:W4:Y:S01]  /*0610*/  LDG.E.64 R18, desc[UR6][R26.64] ;  /* 0x000000061a127981 */ /* 0x000f22000c1e1b00 */
[----:B------:R-:W-:-:S05]  /*0620*/  VIADD R28, R28, 0x10 ;  /* 0x000000101c1c7836 */ /* 0x000fca0000000000 */
[----:B------:R-:W-:Y:S02]  /*0630*/  ISETP.NE.AND P0, PT, R28, RZ, PT ;  /* 0x000000ff1c00720c */ /* 0x000fe40003f05270 */
[----:B------:R-:W-:Y:S01]  /*0640*/  LEA R25, R0, R25, 0x4 ;  /* 0x0000001900197211 */ /* 0x000fe200078e20ff */
[----:B--2---:R-:W-:Y:S01]  /*0650*/  DFMA R8, R12, R8, R20 ;  /* 0x000000080c08722b */ /* 0x004fe20000000014 */
[----:B------:R-:W-:-:S07]  /*0660*/  IADD3 R12, P2, PT, R6, 0x80, RZ ;  /* 0x00000080060c7810 */ /* 0x000fce0007f5e0ff */
[----:B---3--:R-:W-:Y:S01]  /*0670*/  DFMA R8, R14, R16, R8 ;  /* 0x000000100e08722b */ /* 0x008fe20000000008 */
[----:B------:R-:W-:-:S07]  /*0680*/  IMAD.X R13, RZ, RZ, R7, P2 ;  /* 0x000000ffff0d7224 */ /* 0x000fce00010e0607 */
[----:B----4-:R-:W-:Y:S01]  /*0690*/  DFMA R18, R22, R18, R8 ;  /* 0x000000121612722b */ /* 0x010fe20000000008 */
[----:B------:R-:W-:Y:S10]  /*06a0*/  @P0 BRA `(.L_x_2) ;  /* 0xfffffff800dc0947 */ /* 0x000ff4000383ffff */
.L_x_1:
[----:B------:R-:W-:Y:S05]  /*06b0*/  @!P1 BRA `(.L_x_0) ;  /* 0x00000004005c9947 */ /* 0x000fea0003800000 */
[----:B------:R-:W-:Y:S02]  /*06c0*/  ISETP.GE.U32.AND P0, PT, R5, 0x8, PT ;  /* 0x000000080500780c */ /* 0x000fe40003f06070 */
[----:B------:R-:W-:-:S04]  /*06d0*/  LOP3.LUT R25, R2, 0x7, RZ, 0xc0, !PT ;  /* 0x0000000702197812 */ /* 0x000fc800078ec0ff */
[----:B------:R-:W-:-:S07]  /*06e0*/  ISETP.NE.AND P1, PT, R25, RZ, PT ;  /* 0x000000ff1900720c */ /* 0x000fce0003f25270 */
[----:B------:R-:W-:Y:S06]  /*06f0*/  @!P0 BRA `(.L_x_3) ;  /* 0x0000000000948947 */ /* 0x000fec0003800000 */
[----:B------:R-:W0:Y:S01]  /*0700*/  LDC.64 R26, c[0x0][0x388] ;  /* 0x0000e200ff1a7b82 */ /* 0x000e220000000a00 */
[----:B------:R-:W-:-:S07]  /*0710*/  IMAD R5, R0, R24, R3 ;  /* 0x0000001800057224 */ /* 0x000fce00078e0203 */
[----:B------:R-:W1:Y:S01]  /*0720*/  LDC.64 R6, c[0x0][0x398] ;  /* 0x0000e600ff067b82 */ /* 0x000e620000000a00 */
[----:B0-----:R-:W-:-:S05]  /*0730*/  IMAD.WIDE R26, R5, 0x8, R26 ;  /* 0x00000008051a7825 */ /* 0x001fca00078e021a */
[----:B------:R-:W2:Y:S01]  /*0740*/  LDG.E.64 R22, desc[UR6][R26.64] ;  /* 0x000000061a167981 */ /* 0x000ea2000c1e1b00 */
[----:B-1----:R-:W-:-:S05]  /*0750*/  IMAD.WIDE.U32 R6, R24, 0x8, R6 ;  /* 0x0000000818067825 */ /* 0x002fca00078e0006 */
[----:B------:R-:W2:Y:S01]  /*0760*/  LDG.E.64 R20, desc[UR6][R6.64] ;  /* 0x0000000606147981 */ /* 0x000ea2000c1e1b00 */
[----:B------:R-:W-:-:S03]  /*0770*/  IMAD.WIDE R28, R0, 0x8, R26 ;  /* 0x00000008001c7825 */ /* 0x000fc600078e021a */
[----:B------:R-:W3:Y:S04]  /*0780*/  LDG.E.64 R16, desc[UR6][R6.64+0x8] ;  /* 0x0000080606107981 */ /* 0x000ee8000c1e1b00 */
[----:B------:R-:W3:Y:S01]  /*0790*/  LDG.E.64 R10, desc[UR6][R28.64] ;  /* 0x000000061c0a7981 */ /* 0x000ee2000c1e1b00 */
[----:B------:R-:W-:-:S03]  /*07a0*/  IMAD.WIDE R12, R0, 0x8, R28 ;  /* 0x00000008000c7825 */ /* 0x000fc600078e021c */
[----:B------:R-:W4:Y:S04]  /*07b0*/  LDG.E.64 R14, desc[UR6][R6.64+0x10] ;  /* 0x00001006060e7981 */ /* 0x000f28000c1e1b00 */
[----:B------:R0:W4:Y:S02]  /*07c0*/  LDG.E.64 R8, desc[UR6][R12.64] ;  /* 0x000000060c087981 */ /* 0x000124000c1e1b00 */
[C---:B0-----:R-:W-:Y:S01]  /*07d0*/  IMAD.WIDE R12, R0.reuse, 0x8, R12 ;  /* 0x00000008000c7825 */ /* 0x041fe200078e020c */
[----:B--2---:R-:W-:Y:S01]  /*07e0*/  DFMA R22, R20, R22, R18 ;  /* 0x000000161416722b */ /* 0x004fe20000000012 */
[----:B------:R-:W2:Y:S04]  /*07f0*/  LDG.E.64 R18, desc[UR6][R6.64+0x18] ;  /* 0x0000180606127981 */ /* 0x000ea8000c1e1b00 */
[----:B------:R-:W2:Y:S01]  /*0800*/  LDG.E.64 R20, desc[UR6][R12.64] ;  /* 0x000000060c147981 */ /* 0x000ea2000c1e1b00 */
[----:B------:R-:W-:-:S02]  /*0810*/  IMAD.WIDE R26, R0, 0x8, R12 ;  /* 0x00000008001a7825 */ /* 0x000fc400078e020c */
[----:B---3--:R-:W-:Y:S01]  /*0820*/  DFMA R22, R16, R10, R22 ;  /* 0x0000000a1016722b */ /* 0x008fe20000000016 */
[----:B------:R-:W3:Y:S04]  /*0830*/  LDG.E.64 R10, desc[UR6][R6.64+0x20] ;  /* 0x00002006060a7981 */ /* 0x000ee8000c1e1b00 */
[----:B------:R-:W3:Y:S01]  /*0840*/  LDG.E.64 R16, desc[UR6][R26.64] ;  /* 0x000000061a107981 */ /* 0x000ee2000c1e1b00 */
[C---:B------:R-:W-:Y:S02]  /*0850*/  IMAD.WIDE R28, R0.reuse, 0x8, R26 ;  /* 0x00000008001c7825 */ /* 0x040fe400078e021a */
[----:B----4-:R-:W-:Y:S01]  /*0860*/  DFMA R22, R14, R8, R22 ;  /* 0x000000080e16722b */ /* 0x010fe20000000016 */
[----:B------:R-:W4:Y:S04]  /*0870*/  LDG.E.64 R8, desc[UR6][R6.64+0x28] ;  /* 0x0000280606087981 */ /* 0x000f28000c1e1b00 */
[----:B------:R0:W4:Y:S04]  /*0880*/  LDG.E.64 R14, desc[UR6][R28.64] ;  /* 0x000000061c0e7981 */ /* 0x000128000c1e1b00 */
[----:B------:R-:W5:Y:S04]  /*0890*/  LDG.E.64 R12, desc[UR6][R6.64+0x30] ;  /* 0x00003006060c7981 */ /* 0x000f68000c1e1b00 */
[----:B------:R-:W5:Y:S01]  /*08a0*/  LDG.E.64 R26, desc[UR6][R6.64+0x38] ;  /* 0x00003806061a7981 */ /* 0x000f62000c1e1b00 */
[----:B0-----:R-:W-:Y:S01]  /*08b0*/  IMAD.WIDE R28, R0, 0x8, R28 ;  /* 0x00000008001c7825 */ /* 0x001fe200078e021c */
[----:B--2---:R-:W-:-:S04]  /*08c0*/  DFMA R20, R18, R20, R22 ;  /* 0x000000141214722b */ /* 0x004fc80000000016 */
[----:B------:R-:W5:Y:S01]  /*08d0*/  LDG.E.64 R18, desc[UR6][R28.64] ;  /* 0x000000061c127981 */ /* 0x000f62000c1e1b00 */
[----:B------:R-:W-:-:S06]  /*08e0*/  IMAD.WIDE R22, R0, 0x8, R28 ;  /* 0x0000000800167825 */ /* 0x000fcc00078e021c */
[----:B------:R-:W2:Y:S01]  /*08f0*/  LDG.E.64 R22, desc[UR6][R22.64] ;  /* 0x0000000616167981 */ /* 0x000ea2000c1e1b00 */
[----:B---3--:R-:W-:-:S08]  /*0900*/  DFMA R10, R10, R16, R20 ;  /* 0x000000100a0a722b */ /* 0x008fd00000000014 */
[----:B----4-:R-:W-:Y:S01]  /*0910*/  DFMA R8, R8, R14, R10 ;  /* 0x0000000e0808722b */ /* 0x010fe2000000000a */
[----:B------:R-:W-:-:S07]  /*0920*/  VIADD R24, R24, 0x8 ;  /* 0x0000000818187836 */ /* 0x000fce0000000000 */
[----:B-----5:R-:W-:-:S08]  /*0930*/  DFMA R18, R12, R18, R8 ;  /* 0x000000120c12722b */ /* 0x020fd00000000008 */
[----:B--2---:R-:W-:-:S11]  /*0940*/  DFMA R18, R26, R22, R18 ;  /* 0x000000161a12722b */ /* 0x004fd60000000012 */
.L_x_3:
        /* <DEDUP_REMOVED lines=9> */
[----:B------:R0:W2:Y:S01]  /*09e0*/  LDG.E.64 R6, desc[UR6][R28.64] ;  /* 0x000000061c067981 */ /* 0x0000a2000c1e1b00 */
[----:B-1----:R-:W-:-:S05]  /*09f0*/  IMAD.WIDE.U32 R26, R24, 0x8, R26 ;  /* 0x00000008181a7825 */ /* 0x002fca00078e001a */
[----:B------:R-:W2:Y:S01]  /*0a00*/  LDG.E.64 R8, desc[UR6][R26.64] ;  /* 0x000000061a087981 */ /* 0x000ea2000c1e1b00 */
[----:B0-----:R-:W-:-:S03]  /*0a10*/  IMAD.WIDE R28, R0, 0x8, R28 ;  /* 0x00000008001c7825 */ /* 0x001fc600078e021c */
[----:B------:R-:W3:Y:S04]  /*0a20*/  LDG.E.64 R10, desc[UR6][R26.64+0x8] ;  /* 0x000008061a0a7981 */ /* 0x000ee8000c1e1b00 */
[----:B------:R-:W3:Y:S01]  /*0a30*/  LDG.E.64 R12, desc[UR6][R28.64] ;  /* 0x000000061c0c7981 */ /* 0x000ee2000c1e1b00 */
[----:B------:R-:W-:-:S03]  /*0a40*/  IMAD.WIDE R22, R0, 0x8, R28 ;  /* 0x0000000800167825 */ /* 0x000fc600078e021c */
[----:B------:R-:W4:Y:S04]  /*0a50*/  LDG.E.64 R14, desc[UR6][R26.64+0x10] ;  /* 0x000010061a0e7981 */ /* 0x000f28000c1e1b00 */
[----:B------:R-:W4:Y:S01]  /*0a60*/  LDG.E.64 R16, desc[UR6][R22.64] ;  /* 0x0000000616107981 */ /* 0x000f22000c1e1b00 */
[----:B------:R-:W-:-:S06]  /*0a70*/  IMAD.WIDE R20, R0, 0x8, R22 ;  /* 0x0000000800147825 */ /* 0x000fcc00078e0216 */
[----:B------:R-:W5:Y:S04]  /*0a80*/  LDG.E.64 R20, desc[UR6][R20.64] ;  /* 0x0000000614147981 */ /* 0x000f68000c1e1b00 */
[----:B------:R-:W5:Y:S01]  /*0a90*/  LDG.E.64 R22, desc[UR6][R26.64+0x18] ;  /* 0x000018061a167981 */ /* 0x000f62000c1e1b00 */
[----:B------:R-:W-:Y:S01]  /*0aa0*/  VIADD R24, R24, 0x4 ;  /* 0x0000000418187836 */ /* 0x000fe20000000000 */
[----:B--2---:R-:W-:-:S08]  /*0ab0*/  DFMA R6, R8, R6, R18 ;  /* 0x000000060806722b */ /* 0x004fd00000000012 */
[----:B---3--:R-:W-:-:S08]  /*0ac0*/  DFMA R6, R10, R12, R6 ;  /* 0x0000000c0a06722b */ /* 0x008fd00000000006 */
[----:B----4-:R-:W-:-:S08]  /*0ad0*/  DFMA R6, R14, R16, R6 ;  /* 0x000000100e06722b */ /* 0x010fd00000000006 */
[----:B-----5:R-:W-:-:S11]  /*0ae0*/  DFMA R18, R22, R20, R6 ;  /* 0x000000141612722b */ /* 0x020fd60000000006 */
.L_x_4:
[----:B------:R-:W-:Y:S05]  /*0af0*/  @!P1 BRA `(.L_x_0) ;  /* 0x00000000004c9947 */ /* 0x000fea0003800000 */
[----:B------:R-:W0:Y:S01]  /*0b00*/  LDC.64 R8, c[0x0][0x398] ;  /* 0x0000e600ff087b82 */ /* 0x000e220000000a00 */
[----:B------:R-:W-:Y:S02]  /*0b10*/  IMAD.MOV R2, RZ, RZ, -R2 ;  /* 0x000000ffff027224 */ /* 0x000fe400078e0a02 */
[----:B------:R-:W-:-:S05]  /*0b20*/  IMAD R5, R0, R24, R3 ;  /* 0x0000001800057224 */ /* 0x000fca00078e0203 */
[----:B------:R-:W1:Y:S01]  /*0b30*/  LDC.64 R6, c[0x0][0x388] ;  /* 0x0000e200ff067b82 */ /* 0x000e620000000a00 */
[----:B0-----:R-:W-:-:S04]  /*0b40*/  IMAD.WIDE.U32 R8, R24, 0x8, R8 ;  /* 0x0000000818087825 */ /* 0x001fc800078e0008 */
[----:B------:R-:W-:Y:S01]  /*0b50*/  IMAD.MOV.U32 R12, RZ, RZ, R8 ;  /* 0x000000ffff0c7224 */ /* 0x000fe200078e0008 */
[----:B------:R-:W-:-:S07]  /*0b60*/  MOV R13, R9 ;  /* 0x00000009000d7202 */ /* 0x000fce0000000f00 */
.L_x_5:
[----:B-1----:R-:W-:-:S04]  /*0b70*/  IMAD.WIDE R10, R5, 0x8, R6 ;  /* 0x00000008050a7825 */ /* 0x002fc800078e0206 */
[----:B------:R-:W-:Y:S02]  /*0b80*/  IMAD.MOV.U32 R8, RZ, RZ, R12 ;  /* 0x000000ffff087224 */ /* 0x000fe400078e000c */
[----:B------:R-:W-:Y:S01]  /*0b90*/  IMAD.MOV.U32 R9, RZ, RZ, R13 ;  /* 0x000000ffff097224 */ /* 0x000fe200078e000d */
[----:B------:R-:W2:Y:S05]  /*0ba0*/  LDG.E.64 R10, desc[UR6][R10.64] ;  /* 0x000000060a0a7981 */ /* 0x000eaa000c1e1b00 */
[----:B------:R-:W2:Y:S01]  /*0bb0*/  LDG.E.64 R8, desc[UR6][R8.64] ;  /* 0x0000000608087981 */ /* 0x000ea2000c1e1b00 */
[----:B------:R-:W-:-:S04]  /*0bc0*/  IADD3 R2, PT, PT, R2, 0x1, RZ ;  /* 0x0000000102027810 */ /* 0x000fc80007ffe0ff */
[----:B------:R-:W-:Y:S02]  /*0bd0*/  ISETP.NE.AND P0, PT, R2, RZ, PT ;  /* 0x000000ff0200720c */ /* 0x000fe40003f05270 */
[----:B------:R-:W-:Y:S01]  /*0be0*/  IADD3 R12, P1, PT, R12, 0x8, RZ ;  /* 0x000000080c0c7810 */ /* 0x000fe20007f3e0ff */
[----:B------:R-:W-:-:S04]  /*0bf0*/  IMAD.IADD R5, R0, 0x1, R5 ;  /* 0x0000000100057824 */ /* 0x000fc800078e0205 */
[----:B------:R-:W-:Y:S01]  /*0c00*/  IMAD.X R13, RZ, RZ, R13, P1 ;  /* 0x000000ffff0d7224 */ /* 0x000fe200008e060d */
[----:B--2---:R-:W-:-:S05]  /*0c10*/  DFMA R18, R8, R10, R18 ;  /* 0x0000000a0812722b */ /* 0x004fca0000000012 */
[----:B------:R-:W-:Y:S06]  /*0c20*/  @P0 BRA `(.L_x_5) ;  /* 0xfffffffc00d00947 */ /* 0x000fec000383ffff */
.L_x_0:
[----:B------:R-:W0:Y:S02]  /*0c30*/  LDC.64 R6, c[0x0][0x3a0] ;  /* 0x0000e800ff067b82 */ /* 0x000e240000000a00 */
[----:B0-----:R-:W-:-:S06]  /*0c40*/  IMAD.WIDE R6, R3, 0x8, R6 ;  /* 0x0000000803067825 */ /* 0x001fcc00078e0206 */
[----:B------:R-:W-:Y:S06]  /*0c50*/  BAR.SYNC.DEFER_BLOCKING 0x0 ;  /* 0x0000000000007b1d */ /* 0x000fec0000010000 */
[----:B------:R-:W2:Y:S01]  /*0c60*/  LDG.E.64 R6, desc[UR6][R6.64] ;  /* 0x0000000606067981 */ /* 0x000ea2000c1e1b00 */
[----:B------:R-:W-:Y:S01]  /*0c70*/  BSSY.RECONVERGENT B0, `(.L_x_6) ;  /* 0x0000004000007945 */ /* 0x000fe20003800200 */
[----:B------:R-:W-:Y:S01]  /*0c80*/  MOV R0, 0xcb0 ;  /* 0x00000cb000007802 */ /* 0x000fe20000000f00 */
[----:B--2---:R-:W-:-:S11]  /*0c90*/  DADD R18, R6, R18 ;  /* 0x0000000006127229 */ /* 0x004fd60000000012 */
[----:B------:R-:W-:Y:S05]  /*0ca0*/  CALL.REL.NOINC `($FCL3$__internal_accurate_pow) ;  /* 0x0000000800807944 */ /* 0x000fea0003c00000 */
[----:B------:R-:W-:Y:S05]  /*0cb0*/  BSYNC.RECONVERGENT B0 ;  /* 0x0000000000007941 */ /* 0x000fea0003800200 */
.L_x_6:
[----:B------:R0:W1:Y:S01]  /*0cc0*/  LDS.64 R8, [R4] ;  /* 0x0000000004087984 */ /* 0x0000620000000a00 */
[----:B------:R-:W-:Y:S01]  /*0cd0*/  UMOV UR4, 0x8b145769 ;  /* 0x8b14576900047882 */ /* 0x000fe20000000000 */
[----:B------:R-:W-:Y:S01]  /*0ce0*/  UMOV UR5, 0x4005bf0a ;  /* 0x4005bf0a00057882 */ /* 0x000fe20000000000 */
[----:B------:R-:W-:Y:S01]  /*0cf0*/  BSSY.RECONVERGENT B0, `(.L_x_7) ;  /* 0x000000e000007945 */ /* 0x000fe20003800200 */
[----:B------:R-:W-:-:S10]  /*0d00*/  DADD R6, R18, UR4 ;  /* 0x0000000412067e29 */ /* 0x000fd40008000000 */
[----:B------:R-:W-:Y:S02]  /*0d10*/  LOP3.LUT R6, R7, 0x7ff00000, RZ, 0xc0, !PT ;  /* 0x7ff0000007067812 */ /* 0x000fe400078ec0ff */
[----:B------:R-:W-:Y:S02]  /*0d20*/  MOV R7, R15 ;  /* 0x0000000f00077202 */ /* 0x000fe40000000f00 */
[----:B------:R-:W-:Y:S01]  /*0d30*/  ISETP.NE.AND P0, PT, R6, 0x7ff00000, PT ;  /* 0x7ff000000600780c */ /* 0x000fe20003f05270 */
[----:B------:R-:W-:-:S12]  /*0d40*/  IMAD.MOV.U32 R6, RZ, RZ, R2 ;  /* 0x000000ffff067224 */ /* 0x000fd800078e0002 */
[----:B0-----:R-:W-:Y:S05]  /*0d50*/  @P0 BRA `(.L_x_8) ;  /* 0x00000000001c0947 */ /* 0x001fea0003800000 */
[----:B------:R-:W-:-:S14]  /*0d60*/  DSETP.NAN.AND P0, PT, R18, R18, PT ;  /* 0x000000121200722a */ /* 0x000fdc0003f08000 */
[----:B------:R-:W-:Y:S01]  /*0d70*/  @P0 DADD R6, R18, UR4 ;  /* 0x0000000412060e29 */ /* 0x000fe20008000000 */
[----:B------:R-:W-:Y:S10]  /*0d80*/  @P0 BRA `(.L_x_8) ;  /* 0x0000000000100947 */ /* 0x000ff40003800000 */
[----:B------:R-:W-:-:S14]  /*0d90*/  DSETP.NEU.AND P0, PT, |R18|, +INF , PT ;  /* 0x7ff000001200742a */ /* 0x000fdc0003f0d200 */
[----:B------:R-:W-:Y:S01]  /*0da0*/  @!P0 ISETP.GE.AND P1, PT, R19, RZ, PT ;  /* 0x000000ff1300820c */ /* 0x000fe20003f26270 */
[----:B------:R-:W-:-:S03]  /*0db0*/  @!P0 IMAD.MOV.U32 R6, RZ, RZ, RZ ;  /* 0x000000ffff068224 */ /* 0x000fc600078e00ff */
[----:B------:R-:W-:-:S09]  /*0dc0*/  @!P0 SEL R7, RZ, 0x7ff00000, !P1 ;  /* 0x7ff00000ff078807 */ /* 0x000fd20004800000 */
.L_x_8:
[----:B------:R-:W-:Y:S05]  /*0dd0*/  BSYNC.RECONVERGENT B0 ;  /* 0x0000000000007941 */ /* 0x000fea0003800200 */
.L_x_7:
[----:B------:R-:W0:Y:S01]  /*0de0*/  S2UR UR5, SR_CgaCtaId ;  /* 0x00000000000579c3 */ /* 0x000e220000008800 */
[----:B------:R-:W-:Y:S01]  /*0df0*/  DSETP.NEU.AND P0, PT, R18, RZ, PT ;  /* 0x000000ff1200722a */ /* 0x000fe20003f0d000 */
[----:B------:R-:W-:Y:S01]  /*0e00*/  UMOV UR4, 0x400 ;  /* 0x0000040000047882 */ /* 0x000fe20000000000 */
[----:B------:R-:W-:Y:S04]  /*0e10*/  BSSY.RECONVERGENT B0, `(.L_x_9) ;  /* 0x0000029000007945 */ /* 0x000fe80003800200 */
[----:B------:R-:W-:Y:S02]  /*0e20*/  FSEL R6, R6, RZ, P0 ;  /* 0x000000ff06067208 */ /* 0x000fe40000000000 */
[----:B------:R-:W-:-:S04]  /*0e30*/  FSEL R7, R7, 1.875, P0 ;  /* 0x3ff0000007077808 */ /* 0x000fc80000000000 */
[----:B------:R-:W-:Y:S02]  /*0e40*/  FSETP.GEU.AND P1, PT, |R7|, 6.5827683646048100446e-37, PT ;  /* 0x036000000700780b */ /* 0x000fe40003f2e200 */
[----:B-1----:R-:W-:-:S07]  /*0e50*/  DADD R20, R8, R6 ;  /* 0x0000000008147229 */ /* 0x002fce0000000006 */
[----:B------:R1:W-:Y:S01]  /*0e60*/  STS.64 [R4], R20 ;  /* 0x0000001404007388 */ /* 0x0003e20000000a00 */
[----:B0-----:R-:W-:-:S09]  /*0e70*/  ULEA UR4, UR5, UR4, 0x18 ;  /* 0x0000000405047291 */ /* 0x001fd2000f8ec0ff */
[----:B------:R-:W0:Y:S01]  /*0e80*/  LDS.128 R16, [UR4] ;  /* 0x00000004ff107984 */ /* 0x000e220008000c00 */
[----:B-1----:R-:W-:-:S03]  /*0e90*/  IMAD.MOV.U32 R4, RZ, RZ, 0x1 ;  /* 0x00000001ff047424 */ /* 0x002fc600078e00ff */
[----:B------:R-:W1:Y:S04]  /*0ea0*/  LDS.128 R12, [UR4+0x10] ;  /* 0x00001004ff0c7984 */ /* 0x000e680008000c00 */
[----:B------:R-:W2:Y:S01]  /*0eb0*/  LDS.128 R8, [UR4+0x20] ;  /* 0x00002004ff087984 */ /* 0x000ea20008000c00 */
[----:B0-----:R-:W-:-:S03]  /*0ec0*/  DADD R22, R16, R18 ;  /* 0x0000000010167229 */ /* 0x001fc60000000012 */
[----:B------:R-:W0:Y:S05]  /*0ed0*/  LDS.128 R16, [UR4+0x30] ;  /* 0x00003004ff107984 */ /* 0x000e2a0008000c00 */
[----:B-1----:R-:W-:-:S08]  /*0ee0*/  DADD R12, R22, R12 ;  /* 0x00000000160c7229 */ /* 0x002fd0000000000c */
[----:B------:R-:W-:Y:S02]  /*0ef0*/  DADD R22, R12, R14 ;  /* 0x000000000c167229 */ /* 0x000fe4000000000e */
[----:B------:R-:W1:Y:S06]  /*0f00*/  LDS.128 R12, [UR4+0x40] ;  /* 0x00004004ff0c7984 */ /* 0x000e6c0008000c00 */
[----:B--2---:R-:W-:-:S08]  /*0f10*/  DADD R8, R22, R8 ;  /* 0x0000000016087229 */ /* 0x004fd00000000008 */
[----:B------:R-:W-:-:S08]  /*0f20*/  DADD R8, R8, R10 ;  /* 0x0000000008087229 */ /* 0x000fd0000000000a */
[----:B0-----:R-:W-:-:S08]  /*0f30*/  DADD R8, R8, R16 ;  /* 0x0000000008087229 */ /* 0x001fd00000000010 */
[----:B------:R-:W-:-:S08]  /*0f40*/  DADD R8, R8, R18 ;  /* 0x0000000008087229 */ /* 0x000fd00000000012 */
[----:B-1----:R-:W-:-:S08]  /*0f50*/  DADD R8, R8, R12 ;  /* 0x0000000008087229 */ /* 0x002fd0000000000c */
[----:B------:R-:W-:-:S07]  /*0f60*/  DADD R14, R8, R14 ;  /* 0x00000000080e7229 */ /* 0x000fce000000000e */
[----:B------:R-:W-:Y:S01]  /*0f70*/  STS.64 [UR4], R14 ;  /* 0x0000000eff007988 */ /* 0x000fe20008000a04 */
[----:B------:R-:W-:Y:S06]  /*0f80*/  BAR.SYNC.DEFER_BLOCKING 0x0 ;  /* 0x0000000000007b1d */ /* 0x000fec0000010000 */
[----:B------:R-:W0:Y:S02]  /*0f90*/  LDS.64 R8, [UR4] ;  /* 0x00000004ff087984 */ /* 0x000e240008000a00 */
[----:B0-----:R-:W0:Y:S02]  /*0fa0*/  MUFU.RCP64H R5, R9 ;  /* 0x0000000900057308 */ /* 0x001e240000001800 */
[----:B0-----:R-:W-:-:S08]  /*0fb0*/  DFMA R10, -R8, R4, 1 ;  /* 0x3ff00000080a742b */ /* 0x001fd00000000104 */
[----:B------:R-:W-:-:S08]  /*0fc0*/  DFMA R10, R10, R10, R10 ;  /* 0x0000000a0a0a722b */ /* 0x000fd0000000000a */
[----:B------:R-:W-:-:S08]  /*0fd0*/  DFMA R10, R4, R10, R4 ;  /* 0x0000000a040a722b */ /* 0x000fd00000000004 */
[----:B------:R-:W-:-:S08]  /*0fe0*/  DFMA R4, -R8, R10, 1 ;  /* 0x3ff000000804742b */ /* 0x000fd0000000010a */
[----:B------:R-:W-:-:S08]  /*0ff0*/  DFMA R4, R10, R4, R10 ;  /* 0x000000040a04722b */ /* 0x000fd0000000000a */
[----:B------:R-:W-:-:S08]  /*1000*/  DMUL R10, R4, R6 ;  /* 0x00000006040a7228 */ /* 0x000fd00000000000 */
[----:B------:R-:W-:-:S08]  /*1010*/  DFMA R12, -R8, R10, R6 ;  /* 0x0000000a080c722b */ /* 0x000fd00000000106 */
[----:B------:R-:W-:-:S10]  /*1020*/  DFMA R4, R4, R12, R10 ;  /* 0x0000000c0404722b */ /* 0x000fd4000000000a */
[----:B------:R-:W-:-:S05]  /*1030*/  FFMA R0, RZ, R9, R5 ;  /* 0x00000009ff007223 */ /* 0x000fca0000000005 */
[----:B------:R-:W-:-:S13]  /*1040*/  FSETP.GT.AND P0, PT, |R0|, 1.469367938527859385e-39, PT ;  /* 0x001000000000780b */ /* 0x000fda0003f04200 */
[----:B------:R-:W-:Y:S05]  /*1050*/  @P0 BRA P1, `(.L_x_10) ;  /* 0x0000000000100947 */ /* 0x000fea0000800000 */
[----:B------:R-:W-:-:S07]  /*1060*/  MOV R0, 0x1080 ;  /* 0x0000108000007802 */ /* 0x000fce0000000f00 */
[----:B------:R-:W-:Y:S05]  /*1070*/  CALL.REL.NOINC `($__internal_0_$__cuda_sm20_div_rn_f64_full) ;  /* 0x00000000001c7944 */ /* 0x000fea0003c00000 */
[----:B------:R-:W-:Y:S01]  /*1080*/  IMAD.MOV.U32 R4, RZ, RZ, R12 ;  /* 0x000000ffff047224 */ /* 0x000fe200078e000c */
[----:B------:R-:W-:-:S07]  /*1090*/  MOV R5, R13 ;  /* 0x0000000d00057202 */ /* 0x000fce0000000f00 */
.L_x_10:
[----:B------:R-:W-:Y:S05]  /*10a0*/  BSYNC.RECONVERGENT B0 ;  /* 0x0000000000007941 */ /* 0x000fea0003800200 */
.L_x_9:
[----:B------:R-:W0:Y:S02]  /*10b0*/  LDC.64 R6, c[0x0][0x390] ;  /* 0x0000e400ff067b82 */ /* 0x000e240000000a00 */
[----:B0-----:R-:W-:-:S05]  /*10c0*/  IMAD.WIDE R2, R3, 0x8, R6 ;  /* 0x0000000803027825 */ /* 0x001fca00078e0206 */
[----:B------:R-:W-:Y:S01]  /*10d0*/  STG.E.64 desc[UR6][R2.64], R4 ;  /* 0x0000000402007986 */ /* 0x000fe2000c101b06 */
[----:B------:R-:W-:Y:S05]  /*10e0*/  EXIT ;  /* 0x000000000000794d */ /* 0x000fea0003800000 */
        .weak           $__internal_0_$__cuda_sm20_div_rn_f64_full
        .type           $__internal_0_$__cuda_sm20_div_rn_f64_full,@function
        .size           $__internal_0_$__cuda_sm20_div_rn_f64_full,($FCL3$__internal_accurate_pow - $__internal_0_$__cuda_sm20_div_rn_f64_full)
$__internal_0_$__cuda_sm20_div_rn_f64_full:
[C---:B------:R-:W-:Y:S01]  /*10f0*/  FSETP.GEU.AND P0, PT, |R9|.reuse, 1.469367938527859385e-39, PT ;  /* 0x001000000900780b */ /* 0x040fe20003f0e200 */
[----:B------:R-:W-:Y:S01]  /*1100*/  IMAD.MOV.U32 R14, RZ, RZ, 0x1 ;  /* 0x00000001ff0e7424 */ /* 0x000fe200078e00ff */
[----:B------:R-:W-:Y:S01]  /*1110*/  LOP3.LUT R4, R9, 0x800fffff, RZ, 0xc0, !PT ;  /* 0x800fffff09047812 */ /* 0x000fe200078ec0ff */
[----:B------:R-:W-:Y:S01]  /*1120*/  IMAD.MOV.U32 R12, RZ, RZ, 0x1ca00000 ;  /* 0x1ca00000ff0c7424 */ /* 0x000fe200078e00ff */
[C---:B------:R-:W-:Y:S01]  /*1130*/  FSETP.GEU.AND P2, PT, |R7|.reuse, 1.469367938527859385e-39, PT ;  /* 0x001000000700780b */ /* 0x040fe20003f4e200 */
[----:B------:R-:W-:Y:S01]  /*1140*/  BSSY.RECONVERGENT B1, `(.L_x_11) ;  /* 0x0000053000017945 */ /* 0x000fe20003800200 */
[----:B------:R-:W-:Y:S01]  /*1150*/  LOP3.LUT R5, R4, 0x3ff00000, RZ, 0xfc, !PT ;  /* 0x3ff0000004057812 */ /* 0x000fe200078efcff */
[----:B------:R-:W-:Y:S01]  /*1160*/  IMAD.MOV.U32 R4, RZ, RZ, R8 ;  /* 0x000000ffff047224 */ /* 0x000fe200078e0008 */
[----:B------:R-:W-:Y:S02]  /*1170*/  LOP3.LUT R2, R7, 0x7ff00000, RZ, 0xc0, !PT ;  /* 0x7ff0000007027812 */ /* 0x000fe400078ec0ff */
[----:B------:R-:W-:-:S03]  /*1180*/  LOP3.LUT R13, R9, 0x7ff00000, RZ, 0xc0, !PT ;  /* 0x7ff00000090d7812 */ /* 0x000fc600078ec0ff */
[----:B------:R-:W-:Y:S01]  /*1190*/  @!P0 DMUL R4, R8, 8.98846567431157953865e+307 ;  /* 0x7fe0000008048828 */ /* 0x000fe20000000000 */
[C---:B------:R-:W-:Y:S01]  /*11a0*/  ISETP.GE.U32.AND P1, PT, R2.reuse, R13, PT ;  /* 0x0000000d0200720c */ /* 0x040fe20003f26070 */
[----:B------:R-:W-:Y:S02]  /*11b0*/  IMAD.MOV.U32 R21, RZ, RZ, R2 ;  /* 0x000000ffff157224 */ /* 0x000fe400078e0002 */
[----:B------:R-:W-:Y:S01]  /*11c0*/  @!P2 LOP3.LUT R17, R9, 0x7ff00000, RZ, 0xc0, !PT ;  /* 0x7ff000000911a812 */ /* 0x000fe200078ec0ff */
[----:B------:R-:W-:Y:S01]  /*11d0*/  @!P2 IMAD.MOV.U32 R16, RZ, RZ, RZ ;  /* 0x000000ffff10a224 */ /* 0x000fe200078e00ff */
[----:B------:R-:W0:Y:S01]  /*11e0*/  MUFU.RCP64H R15, R5 ;  /* 0x00000005000f7308 */ /* 0x000e220000001800 */
[----:B------:R-:W-:Y:S01]  /*11f0*/  IMAD.MOV.U32 R20, RZ, RZ, R13 ;  /* 0x000000ffff147224 */ /* 0x000fe200078e000d */
[----:B------:R-:W-:Y:S02]  /*1200*/  @!P2 ISETP.GE.U32.AND P3, PT, R2, R17, PT ;  /* 0x000000110200a20c */ /* 0x000fe40003f66070 */
[----:B------:R-:W-:-:S02]  /*1210*/  @!P0 LOP3.LUT R20, R5, 0x7ff00000, RZ, 0xc0, !PT ;  /* 0x7ff0000005148812 */ /* 0x000fc400078ec0ff */
[----:B------:R-:W-:-:S03]  /*1220*/  @!P2 SEL R17, R12, 0x63400000, !P3 ;  /* 0x634000000c11a807 */ /* 0x000fc60005800000 */
[----:B------:R-:W-:Y:S01]  /*1230*/  VIADD R22, R20, 0xffffffff ;  /* 0xffffffff14167836 */ /* 0x000fe20000000000 */
[----:B------:R-:W-:-:S04]  /*1240*/  @!P2 LOP3.LUT R17, R17, 0x80000000, R7, 0xf8, !PT ;  /* 0x800000001111a812 */ /* 0x000fc800078ef807 */
[----:B------:R-:W-:Y:S01]  /*1250*/  @!P2 LOP3.LUT R17, R17, 0x100000, RZ, 0xfc, !PT ;  /* 0x001000001111a812 */ /* 0x000fe200078efcff */
[----:B0-----:R-:W-:-:S08]  /*1260*/  DFMA R10, R14, -R4, 1 ;  /* 0x3ff000000e0a742b */ /* 0x001fd00000000804 */
[----:B------:R-:W-:-:S08]  /*1270*/  DFMA R10, R10, R10, R10 ;  /* 0x0000000a0a0a722b */ /* 0x000fd0000000000a */
[----:B------:R-:W-:Y:S01]  /*1280*/  DFMA R14, R14, R10, R14 ;  /* 0x0000000a0e0e722b */ /* 0x000fe2000000000e */
[----:B------:R-:W-:Y:S02]  /*1290*/  SEL R11, R12, 0x63400000, !P1 ;  /* 0x634000000c0b7807 */ /* 0x000fe40004800000 */
[----:B------:R-:W-:Y:S02]  /*12a0*/  MOV R10, R6 ;  /* 0x00000006000a7202 */ /* 0x000fe40000000f00 */
[----:B------:R-:W-:-:S03]  /*12b0*/  LOP3.LUT R11, R11, 0x800fffff, R7, 0xf8, !PT ;  /* 0x800fffff0b0b7812 */ /* 0x000fc600078ef807 */
[----:B------:R-:W-:-:S03]  /*12c0*/  DFMA R18, R14, -R4, 1 ;  /* 0x3ff000000e12742b */ /* 0x000fc60000000804 */
[----:B------:R-:W-:-:S05]  /*12d0*/  @!P2 DFMA R10, R10, 2, -R16 ;  /* 0x400000000a0aa82b */ /* 0x000fca0000000810 */
[----:B------:R-:W-:-:S05]  /*12e0*/  DFMA R14, R14, R18, R14 ;  /* 0x000000120e0e722b */ /* 0x000fca000000000e */
[----:B------:R-:W-:-:S03]  /*12f0*/  @!P2 LOP3.LUT R21, R11, 0x7ff00000, RZ, 0xc0, !PT ;  /* 0x7ff000000b15a812 */ /* 0x000fc600078ec0ff */
[----:B------:R-:W-:Y:S01]  /*1300*/  DMUL R16, R14, R10 ;  /* 0x0000000a0e107228 */ /* 0x000fe20000000000 */
[----:B------:R-:W-:-:S04]  /*1310*/  IADD3 R13, PT, PT, R21, -0x1, RZ ;  /* 0xffffffff150d7810 */ /* 0x000fc80007ffe0ff */
[----:B------:R-:W-:-:S03]  /*1320*/  ISETP.GT.U32.AND P0, PT, R13, 0x7feffffe, PT ;  /* 0x7feffffe0d00780c */ /* 0x000fc60003f04070 */
[----:B------:R-:W-:Y:S01]  /*1330*/  DFMA R18, R16, -R4, R10 ;  /* 0x800000041012722b */ /* 0x000fe2000000000a */
[----:B------:R-:W-:-:S07]  /*1340*/  ISETP.GT.U32.OR P0, PT, R22, 0x7feffffe, P0 ;  /* 0x7feffffe1600780c */ /* 0x000fce0000704470 */
[----:B------:R-:W-:-:S06]  /*1350*/  DFMA R14, R14, R18, R16 ;  /* 0x000000120e0e722b */ /* 0x000fcc0000000010 */
[----:B------:R-:W-:Y:S05]  /*1360*/  @P0 BRA `(.L_x_12) ;  /* 0x00000000006c0947 */ /* 0x000fea0003800000 */
[----:B------:R-:W-:-:S04]  /*1370*/  LOP3.LUT R7, R9, 0x7ff00000, RZ, 0xc0, !PT ;  /* 0x7ff0000009077812 */ /* 0x000fc800078ec0ff */
[CC--:B------:R-:W-:Y:S02]  /*1380*/  VIADDMNMX R6, R2.reuse, -R7.reuse, 0xb9600000, !PT ;  /* 0xb960000002067446 */ /* 0x0c0fe40007800907 */
[----:B------:R-:W-:Y:S02]  /*1390*/  ISETP.GE.U32.AND P0, PT, R2, R7, PT ;  /* 0x000000070200720c */ /* 0x000fe40003f06070 */
[----:B------:R-:W-:Y:S02]  /*13a0*/  VIMNMX R6, PT, PT, R6, 0x46a00000, PT ;  /* 0x46a0000006067848 */ /* 0x000fe40003fe0100 */
[----:B------:R-:W-:-:S05]  /*13b0*/  SEL R7, R12, 0x63400000, !P0 ;  /* 0x634000000c077807 */ /* 0x000fca0004000000 */
[----:B------:R-:W-:Y:S01]  /*13c0*/  IMAD.IADD R2, R6, 0x1, -R7 ;  /* 0x0000000106027824 */ /* 0x000fe200078e0a07 */
[----:B------:R-:W-:-:S03]  /*13d0*/  MOV R6, RZ ;  /* 0x000000ff00067202 */ /* 0x000fc60000000f00 */
[----:B------:R-:W-:-:S06]  /*13e0*/  VIADD R7, R2, 0x7fe00000 ;  /* 0x7fe0000002077836 */ /* 0x000fcc0000000000 */
[----:B------:R-:W-:-:S10]  /*13f0*/  DMUL R12, R14, R6 ;  /* 0x000000060e0c7228 */ /* 0x000fd40000000000 */
[----:B------:R-:W-:-:S13]  /*1400*/  FSETP.GTU.AND P0, PT, |R13|, 1.469367938527859385e-39, PT ;  /* 0x001000000d00780b */ /* 0x000fda0003f0c200 */
[----:B------:R-:W-:Y:S05]  /*1410*/  @P0 BRA `(.L_x_13) ;  /* 0x0000000000940947 */ /* 0x000fea0003800000 */
[----:B------:R-:W-:Y:S01]  /*1420*/  DFMA R4, R14, -R4, R10 ;  /* 0x800000040e04722b */ /* 0x000fe2000000000a */
[----:B------:R-:W-:-:S09]  /*1430*/  IMAD.MOV.U32 R6, RZ, RZ, RZ ;  /* 0x000000ffff067224 */ /* 0x000fd200078e00ff */
[C---:B------:R-:W-:Y:S02]  /*1440*/  FSETP.NEU.AND P0, PT, R5.reuse, RZ, PT ;  /* 0x000000ff0500720b */ /* 0x040fe40003f0d000 */
[----:B------:R-:W-:-:S04]  /*1450*/  LOP3.LUT R9, R5, 0x80000000, R9, 0x48, !PT ;  /* 0x8000000005097812 */ /* 0x000fc800078e4809 */
[----:B------:R-:W-:-:S07]  /*1460*/  LOP3.LUT R7, R9, R7, RZ, 0xfc, !PT ;  /* 0x0000000709077212 */ /* 0x000fce00078efcff */
[----:B------:R-:W-:Y:S05]  /*1470*/  @!P0 BRA `(.L_x_13) ;  /* 0x00000000007c8947 */ /* 0x000fea0003800000 */
[----:B------:R-:W-:Y:S01]  /*1480*/  IMAD.MOV R5, RZ, RZ, -R2 ;  /* 0x000000ffff057224 */ /* 0x000fe200078e0a02 */
[----:B------:R-:W-:Y:S01]  /*1490*/  DMUL.RP R6, R14, R6 ;  /* 0x000000060e067228 */ /* 0x000fe20000008000 */
[----:B------:R-:W-:-:S06]  /*14a0*/  IMAD.MOV.U32 R4, RZ, RZ, RZ ;  /* 0x000000ffff047224 */ /* 0x000fcc00078e00ff */
[----:B------:R-:W-:-:S03]  /*14b0*/  DFMA R4, R12, -R4, R14 ;  /* 0x800000040c04722b */ /* 0x000fc6000000000e */
[----:B------:R-:W-:-:S03]  /*14c0*/  LOP3.LUT R9, R7, R9, RZ, 0x3c, !PT ;  /* 0x0000000907097212 */ /* 0x000fc600078e3cff */
[----:B------:R-:W-:-:S04]  /*14d0*/  IADD3 R4, PT, PT, -R2, -0x43300000, RZ ;  /* 0xbcd0000002047810 */ /* 0x000fc80007ffe1ff */
[----:B------:R-:W-:-:S04]  /*14e0*/  FSETP.NEU.AND P0, PT, |R5|, R4, PT ;  /* 0x000000040500720b */ /* 0x000fc80003f0d200 */
[----:B------:R-:W-:Y:S02]  /*14f0*/  FSEL R12, R6, R12, !P0 ;  /* 0x0000000c060c7208 */ /* 0x000fe40004000000 */
[----:B------:R-:W-:Y:S01]  /*1500*/  FSEL R13, R9, R13, !P0 ;  /* 0x0000000d090d7208 */ /* 0x000fe20004000000 */
[----:B------:R-:W-:Y:S06]  /*1510*/  BRA `(.L_x_13) ;  /* 0x0000000000547947 */ /* 0x000fec0003800000 */
.L_x_12:
[----:B------:R-:W-:-:S14]  /*1520*/  DSETP.NAN.AND P0, PT, R6, R6, PT ;  /* 0x000000060600722a */ /* 0x000fdc0003f08000 */
[----:B------:R-:W-:Y:S05]  /*1530*/  @P0 BRA `(.L_x_14) ;  /* 0x0000000000440947 */ /* 0x000fea0003800000 */
[----:B------:R-:W-:-:S14]  /*1540*/  DSETP.NAN.AND P0, PT, R8, R8, PT ;  /* 0x000000080800722a */ /* 0x000fdc0003f08000 */
[----:B------:R-:W-:Y:S05]  /*1550*/  @P0 BRA `(.L_x_15) ;  /* 0x0000000000300947 */ /* 0x000fea0003800000 */
[----:B------:R-:W-:Y:S01]  /*1560*/  ISETP.NE.AND P0, PT, R21, R20, PT ;  /* 0x000000141500720c */ /* 0x000fe20003f05270 */
[----:B------:R-:W-:Y:S01]  /*1570*/  IMAD.MOV.U32 R13, RZ, RZ, -0x80000 ;  /* 0xfff80000ff0d7424 */ /* 0x000fe200078e00ff */
[----:B------:R-:W-:-:S11]  /*1580*/  MOV R12, 0x0 ;  /* 0x00000000000c7802 */ /* 0x000fd60000000f00 */
[----:B------:R-:W-:Y:S05]  /*1590*/  @!P0 BRA `(.L_x_13) ;  /* 0x0000000000348947 */ /* 0x000fea0003800000 */
[----:B------:R-:W-:Y:S02]  /*15a0*/  ISETP.NE.AND P0, PT, R21, 0x7ff00000, PT ;  /* 0x7ff000001500780c */ /* 0x000fe40003f05270 */
[----:B------:R-:W-:Y:S02]  /*15b0*/  LOP3.LUT R13, R7, 0x80000000, R9, 0x48, !PT ;  /* 0x80000000070d7812 */ /* 0x000fe400078e4809 */
[----:B------:R-:W-:-:S13]  /*15c0*/  ISETP.EQ.OR P0, PT, R20, RZ, !P0 ;  /* 0x000000ff1400720c */ /* 0x000fda0004702670 */
[----:B------:R-:W-:Y:S01]  /*15d0*/  @P0 LOP3.LUT R2, R13, 0x7ff00000, RZ, 0xfc, !PT ;  /* 0x7ff000000d020812 */ /* 0x000fe200078efcff */
[----:B------:R-:W-:Y:S02]  /*15e0*/  @!P0 IMAD.MOV.U32 R12, RZ, RZ, RZ ;  /* 0x000000ffff0c8224 */ /* 0x000fe400078e00ff */
[----:B------:R-:W-:Y:S01]  /*15f0*/  @P0 IMAD.MOV.U32 R12, RZ, RZ, RZ ;  /* 0x000000ffff0c0224 */ /* 0x000fe200078e00ff */
[----:B------:R-:W-:Y:S01]  /*1600*/  @P0 MOV R13, R2 ;  /* 0x00000002000d0202 */ /* 0x000fe20000000f00 */
[----:B------:R-:W-:Y:S06]  /*1610*/  BRA `(.L_x_13) ;  /* 0x0000000000147947 */ /* 0x000fec0003800000 */
.L_x_15:
[----:B------:R-:W-:Y:S01]  /*1620*/  LOP3.LUT R13, R9, 0x80000, RZ, 0xfc, !PT ;  /* 0x00080000090d7812 */ /* 0x000fe200078efcff */
[----:B------:R-:W-:Y:S01]  /*1630*/  IMAD.MOV.U32 R12, RZ, RZ, R8 ;  /* 0x000000ffff0c7224 */ /* 0x000fe200078e0008 */
[----:B------:R-:W-:Y:S06]  /*1640*/  BRA `(.L_x_13) ;  /* 0x0000000000087947 */ /* 0x000fec0003800000 */
.L_x_14:
[----:B------:R-:W-:Y:S01]  /*1650*/  LOP3.LUT R13, R7, 0x80000, RZ, 0xfc, !PT ;  /* 0x00080000070d7812 */ /* 0x000fe200078efcff */
[----:B------:R-:W-:-:S07]  /*1660*/  IMAD.MOV.U32 R12, RZ, RZ, R6 ;  /* 0x000000ffff0c7224 */ /* 0x000fce00078e0006 */
.L_x_13:
[----:B------:R-:W-:Y:S05]  /*1670*/  BSYNC.RECONVERGENT B1 ;  /* 0x0000000000017941 */ /* 0x000fea0003800200 */
.L_x_11:
[----:B------:R-:W-:Y:S02]  /*1680*/  HFMA2 R5, -RZ, RZ, 0, 0 ;  /* 0x00000000ff057431 */ /* 0x000fe400000001ff */
[----:B------:R-:W-:-:S04]  /*1690*/  IMAD.MOV.U32 R4, RZ, RZ, R0 ;  /* 0x000000ffff047224 */ /* 0x000fc800078e0000 */
[----:B------:R-:W-:Y:S05]  /*16a0*/  RET.REL.NODEC R4 `(FCL3) ;  /* 0xffffffe804547950 */ /* 0x000fea0003c3ffff */
        .type           $FCL3$__internal_accurate_pow,@function
        .size           $FCL3$__internal_accurate_pow,(.L_x_128 - $FCL3$__internal_accurate_pow)
$FCL3$__internal_accurate_pow:
[----:B------:R-:W0:Y:S01]  /*16b0*/  MUFU.RCP64H R13, 2.3591403961181640625 ;  /* 0x4002df85000d7908 */ /* 0x000e220000001800 */
[----:B------:R-:W-:Y:S01]  /*16c0*/  IMAD.MOV.U32 R6, RZ, RZ, 0x458a2bb4 ;  /* 0x458a2bb4ff067424 */ /* 0x000fe200078e00ff */
[----:B------:R-:W-:Y:S01]  /*16d0*/  UMOV UR4, 0x2c515da4 ;  /* 0x2c515da400047882 */ /* 0x000fe20000000000 */
[----:B------:R-:W-:Y:S01]  /*16e0*/  IMAD.MOV.U32 R7, RZ, RZ, 0x4002df85 ;  /* 0x4002df85ff077424 */ /* 0x000fe200078e00ff */
[----:B------:R-:W-:Y:S01]  /*16f0*/  UMOV UR5, 0x3fd6fc2a ;  /* 0x3fd6fc2a00057882 */ /* 0x000fe20000000000 */
[----:B------:R-:W-:Y:S01]  /*1700*/  IMAD.MOV.U32 R12, RZ, RZ, RZ ;  /* 0x000000ffff0c7224 */ /* 0x000fe200078e00ff */
[----:B------:R-:W-:Y:S01]  /*1710*/  MOV R8, 0x41ad3b5a ;  /* 0x41ad3b5a00087802 */ /* 0x000fe20000000f00 */
[----:B------:R-:W-:Y:S01]  /*1720*/  IMAD.MOV.U32 R9, RZ, RZ, 0x3ed0f5d2 ;  /* 0x3ed0f5d2ff097424 */ /* 0x000fe200078e00ff */
[----:B------:R-:W-:Y:S01]  /*1730*/  UMOV UR8, 0x7d2cafe2 ;  /* 0x7d2cafe200087882 */ /* 0x000fe20000000000 */
[----:B------:R-:W-:Y:S01]  /*1740*/  UMOV UR9, 0x3eb0f5ff ;  /* 0x3eb0f5ff00097882 */ /* 0x000fe20000000000 */
[----:B------:R-:W-:-:S05]  /*1750*/  IMAD.SHL.U32 R2, R19, 0x2, RZ ;  /* 0x0000000213027824 */ /* 0x000fca00078e00ff */
[----:B------:R-:W-:Y:S01]  /*1760*/  ISETP.GT.U32.AND P0, PT, R2, -0x2000001, PT ;  /* 0xfdffffff0200780c */ /* 0x000fe20003f04070 */
[----:B0-----:R-:W-:-:S08]  /*1770*/  DFMA R6, R12, -R6, 1 ;  /* 0x3ff000000c06742b */ /* 0x001fd00000000806 */
[----:B------:R-:W-:-:S08]  /*1780*/  DFMA R6, R6, R6, R6 ;  /* 0x000000060606722b */ /* 0x000fd00000000006 */
[----:B------:R-:W-:-:S08]  /*1790*/  DFMA R12, R12, R6, R12 ;  /* 0x000000060c0c722b */ /* 0x000fd0000000000c */
[----:B------:R-:W-:-:S08]  /*17a0*/  DMUL R6, R12, UR4 ;  /* 0x000000040c067c28 */ /* 0x000fd00008000000 */
[----:B------:R-:W-:-:S08]  /*17b0*/  DFMA R6, R12, UR4, R6 ;  /* 0x000000040c067c2b */ /* 0x000fd00008000006 */
[C---:B------:R-:W-:Y:S02]  /*17c0*/  DMUL R10, R6.reuse, R6 ;  /* 0x00000006060a7228 */ /* 0x040fe40000000000 */
[----:B------:R-:W-:-:S06]  /*17d0*/  DADD R16, -R6, UR4 ;  /* 0x0000000406107e29 */ /* 0x000fcc0008000100 */
[----:B------:R-:W-:Y:S01]  /*17e0*/  DFMA R8, R10, UR8, R8 ;  /* 0x000000080a087c2b */ /* 0x000fe20008000008 */
[----:B------:R-:W-:Y:S01]  /*17f0*/  UMOV UR8, 0x75488a3f ;  /* 0x75488a3f00087882 */ /* 0x000fe20000000000 */
[----:B------:R-:W-:Y:S01]  /*1800*/  UMOV UR9, 0x3ef3b20a ;  /* 0x3ef3b20a00097882 */ /* 0x000fe20000000000 */
[----:B------:R-:W-:Y:S02]  /*1810*/  DADD R20, R16, R16 ;  /* 0x0000000010147229 */ /* 0x000fe40000000010 */
[----:B------:R-:W-:-:S03]  /*1820*/  DMUL R16, R6, R6 ;  /* 0x0000000606107228 */ /* 0x000fc60000000000 */
[----:B------:R-:W-:Y:S01]  /*1830*/  DFMA R8, R10, R8, UR8 ;  /* 0x000000080a087e2b */ /* 0x000fe20008000008 */
[----:B------:R-:W-:Y:S01]  /*1840*/  UMOV UR8, 0xe4faecd5 ;  /* 0xe4faecd500087882 */ /* 0x000fe20000000000 */
[----:B------:R-:W-:Y:S01]  /*1850*/  UMOV UR9, 0x3f1745cd ;  /* 0x3f1745cd00097882 */ /* 0x000fe20000000000 */
[C---:B------:R-:W-:Y:S01]  /*1860*/  DFMA R20, -R6.reuse, UR4, R20 ;  /* 0x0000000406147c2b */ /* 0x040fe20008000114 */
[----:B------:R-:W-:Y:S01]  /*1870*/  UMOV UR4, 0xb9e7b0 ;  /* 0x00b9e7b000047882 */ /* 0x000fe20000000000 */
[----:B------:R-:W-:Y:S01]  /*1880*/  UMOV UR5, 0x3c46a4cb ;  /* 0x3c46a4cb00057882 */ /* 0x000fe20000000000 */
[----:B------:R-:W-:Y:S02]  /*1890*/  DFMA R24, R6, R6, -R16 ;  /* 0x000000060618722b */ /* 0x000fe40000000810 */
[----:B------:R-:W-:Y:S01]  /*18a0*/  DFMA R8, R10, R8, UR8 ;  /* 0x000000080a087e2b */ /* 0x000fe20008000008 */
[----:B------:R-:W-:Y:S01]  /*18b0*/  UMOV UR8, 0x258a578b ;  /* 0x258a578b00087882 */ /* 0x000fe20000000000 */
[----:B------:R-:W-:Y:S01]  /*18c0*/  UMOV UR9, 0x3f3c71c7 ;  /* 0x3f3c71c700097882 */ /* 0x000fe20000000000 */
[----:B------:R-:W-:-:S05]  /*18d0*/  DMUL R12, R12, R20 ;  /* 0x000000140c0c7228 */ /* 0x000fca0000000000 */
[----:B------:R-:W-:Y:S01]  /*18e0*/  DFMA R8, R10, R8, UR8 ;  /* 0x000000080a087e2b */ /* 0x000fe20008000008 */
[----:B------:R-:W-:Y:S01]  /*18f0*/  UMOV UR8, 0x9242b910 ;  /* 0x9242b91000087882 */ /* 0x000fe20000000000 */
[----:B------:R-:W-:-:S03]  /*1900*/  UMOV UR9, 0x3f624924 ;  /* 0x3f62492400097882 */ /* 0x000fc60000000000 */
[----:B------:R-:W-:Y:S02]  /*1910*/  VIADD R27, R13, 0x100000 ;  /* 0x001000000d1b7836 */ /* 0x000fe40000000000 */
[----:B------:R-:W-:Y:S01]  /*1920*/  IMAD.MOV.U32 R26, RZ, RZ, R12 ;  /* 0x000000ffff1a7224 */ /* 0x000fe200078e000c */
[----:B------:R-:W-:Y:S01]  /*1930*/  DFMA R8, R10, R8, UR8 ;  /* 0x000000080a087e2b */ /* 0x000fe20008000008 */
[----:B------:R-:W-:Y:S01]  /*1940*/  UMOV UR8, 0x99999dfb ;  /* 0x99999dfb00087882 */ /* 0x000fe20000000000 */
[----:B------:R-:W-:-:S03]  /*1950*/  UMOV UR9, 0x3f899999 ;  /* 0x3f89999900097882 */ /* 0x000fc60000000000 */
[----:B------:R-:W-:-:S03]  /*1960*/  DFMA R24, R6, R26, R24 ;  /* 0x0000001a0618722b */ /* 0x000fc60000000018 */
[----:B------:R-:W-:Y:S01]  /*1970*/  DFMA R14, R10, R8, UR8 ;  /* 0x000000080a0e7e2b */ /* 0x000fe20008000008 */
[----:B------:R-:W-:Y:S01]  /*1980*/  UMOV UR8, 0x55555555 ;  /* 0x5555555500087882 */ /* 0x000fe20000000000 */
[----:B------:R-:W-:-:S06]  /*1990*/  UMOV UR9, 0x3fb55555 ;  /* 0x3fb5555500097882 */ /* 0x000fcc0000000000 */
[----:B------:R-:W-:-:S08]  /*19a0*/  DFMA R8, R10, R14, UR8 ;  /* 0x000000080a087e2b */ /* 0x000fd0000800000e */
[----:B------:R-:W-:-:S08]  /*19b0*/  DADD R22, -R8, UR8 ;  /* 0x0000000808167e29 */ /* 0x000fd00008000100 */
[----:B------:R-:W-:Y:S02]  /*19c0*/  DFMA R14, R10, R14, R22 ;  /* 0x0000000e0a0e722b */ /* 0x000fe40000000016 */
[----:B------:R-:W-:-:S06]  /*19d0*/  DMUL R10, R6, R16 ;  /* 0x00000010060a7228 */ /* 0x000fcc0000000000 */
[----:B------:R-:W-:Y:S01]  /*19e0*/  DADD R14, R14, -UR4 ;  /* 0x800000040e0e7e29 */ /* 0x000fe20008000000 */
[----:B------:R-:W-:Y:S01]  /*19f0*/  UMOV UR4, 0x0 ;  /* 0x0000000000047882 */ /* 0x000fe20000000000 */
[----:B------:R-:W-:Y:S01]  /*1a00*/  DFMA R22, R6, R16, -R10 ;  /* 0x000000100616722b */ /* 0x000fe2000000080a */
[----:B------:R-:W-:-:S05]  /*1a10*/  UMOV UR5, 0x3ff00000 ;  /* 0x3ff0000000057882 */ /* 0x000fca0000000000 */
[----:B------:R-:W-:Y:S02]  /*1a20*/  DADD R20, R8, R14 ;  /* 0x0000000008147229 */ /* 0x000fe4000000000e */
[----:B------:R-:W-:-:S06]  /*1a30*/  DFMA R22, R12, R16, R22 ;  /* 0x000000100c16722b */ /* 0x000fcc0000000016 */
[----:B------:R-:W-:Y:S02]  /*1a40*/  DMUL R16, R20, R10 ;  /* 0x0000000a14107228 */ /* 0x000fe40000000000 */
[----:B------:R-:W-:Y:S02]  /*1a50*/  DFMA R22, R6, R24, R22 ;  /* 0x000000180616722b */ /* 0x000fe40000000016 */
[----:B------:R-:W-:-:S04]  /*1a60*/  DADD R8, R8, -R20 ;  /* 0x0000000008087229 */ /* 0x000fc80000000814 */
[----:B------:R-:W-:-:S04]  /*1a70*/  DFMA R24, R20, R10, -R16 ;  /* 0x0000000a1418722b */ /* 0x000fc80000000810 */
[----:B------:R-:W-:-:S04]  /*1a80*/  DADD R8, R14, R8 ;  /* 0x000000000e087229 */ /* 0x000fc80000000008 */
[----:B------:R-:W-:-:S08]  /*1a90*/  DFMA R22, R20, R22, R24 ;  /* 0x000000161416722b */ /* 0x000fd00000000018 */
[----:B------:R-:W-:-:S08]  /*1aa0*/  DFMA R22, R8, R10, R22 ;  /* 0x0000000a0816722b */ /* 0x000fd00000000016 */
[----:B------:R-:W-:-:S08]  /*1ab0*/  DADD R10, R16, R22 ;  /* 0x00000000100a7229 */ /* 0x000fd00000000016 */
[--C-:B------:R-:W-:Y:S02]  /*1ac0*/  DADD R8, R6, R10.reuse ;  /* 0x0000000006087229 */ /* 0x100fe4000000000a */
[----:B------:R-:W-:-:S06]  /*1ad0*/  DADD R16, R16, -R10 ;  /* 0x0000000010107229 */ /* 0x000fcc000000080a */
[----:B------:R-:W-:Y:S02]  /*1ae0*/  DADD R6, R6, -R8 ;  /* 0x0000000006067229 */ /* 0x000fe40000000808 */
[----:B------:R-:W-:-:S06]  /*1af0*/  DADD R16, R22, R16 ;  /* 0x0000000016107229 */ /* 0x000fcc0000000010 */
[----:B------:R-:W-:Y:S01]  /*1b00*/  DADD R6, R10, R6 ;  /* 0x000000000a067229 */ /* 0x000fe20000000006 */
[----:B------:R-:W-:Y:S01]  /*1b10*/  MOV R10, 0xfefa39ef ;  /* 0xfefa39ef000a7802 */ /* 0x000fe20000000f00 */
[----:B------:R-:W-:-:S06]  /*1b20*/  IMAD.MOV.U32 R11, RZ, RZ, 0x3fe62e42 ;  /* 0x3fe62e42ff0b7424 */ /* 0x000fcc00078e00ff */
[----:B------:R-:W-:-:S08]  /*1b30*/  DADD R6, R16, R6 ;  /* 0x0000000010067229 */ /* 0x000fd00000000006 */
[----:B------:R-:W-:Y:S01]  /*1b40*/  DADD R12, R12, R6 ;  /* 0x000000000c0c7229 */ /* 0x000fe20000000006 */
[----:B------:R-:W-:Y:S02]  /*1b50*/  IMAD.MOV.U32 R6, RZ, RZ, -0x105c611 ;  /* 0xfefa39efff067424 */ /* 0x000fe400078e00ff */
[----:B------:R-:W-:-:S05]  /*1b60*/  IMAD.MOV.U32 R7, RZ, RZ, 0x3fe62e42 ;  /* 0x3fe62e42ff077424 */ /* 0x000fca00078e00ff */
[----:B------:R-:W-:-:S08]  /*1b70*/  DADD R14, R8, R12 ;  /* 0x00000000080e7229 */ /* 0x000fd0000000000c */
[--C-:B------:R-:W-:Y:S02]  /*1b80*/  DFMA R10, R10, UR4, R14.reuse ;  /* 0x000000040a0a7c2b */ /* 0x100fe4000800000e */
[----:B------:R-:W-:-:S06]  /*1b90*/  DADD R8, R8, -R14 ;  /* 0x0000000008087229 */ /* 0x000fcc000000080e */
[----:B------:R-:W-:Y:S02]  /*1ba0*/  DFMA R16, -R6, 1, R10 ;  /* 0x3ff000000610782b */ /* 0x000fe4000000010a */
[----:B------:R-:W-:Y:S01]  /*1bb0*/  DADD R8, R12, R8 ;  /* 0x000000000c087229 */ /* 0x000fe20000000008 */
[----:B------:R-:W-:Y:S01]  /*1bc0*/  MOV R12, 0x3b39803f ;  /* 0x3b39803f000c7802 */ /* 0x000fe20000000f00 */
[----:B------:R-:W-:-:S04]  /*1bd0*/  IMAD.MOV.U32 R13, RZ, RZ, 0x3c7abc9e ;  /* 0x3c7abc9eff0d7424 */ /* 0x000fc800078e00ff */
[----:B------:R-:W-:-:S08]  /*1be0*/  DADD R16, -R14, R16 ;  /* 0x000000000e107229 */ /* 0x000fd00000000110 */
[----:B------:R-:W-:Y:S01]  /*1bf0*/  DADD R8, R8, -R16 ;  /* 0x0000000008087229 */ /* 0x000fe20000000810 */
[----:B------:R-:W-:Y:S01]  /*1c00*/  LOP3.LUT R17, R19, 0xff0fffff, RZ, 0xc0, !PT ;  /* 0xff0fffff13117812 */ /* 0x000fe200078ec0ff */
[----:B------:R-:W-:-:S03]  /*1c10*/  IMAD.MOV.U32 R16, RZ, RZ, R18 ;  /* 0x000000ffff107224 */ /* 0x000fc600078e0012 */
[----:B------:R-:W-:-:S03]  /*1c20*/  SEL R17, R17, R19, P0 ;  /* 0x0000001311117207 */ /* 0x000fc60000000000 */
[----:B------:R-:W-:Y:S01]  /*1c30*/  DFMA R12, R12, UR4, R8 ;  /* 0x000000040c0c7c2b */ /* 0x000fe20008000008 */
[----:B------:R-:W-:Y:S01]  /*1c40*/  UMOV UR4, 0x3b39803f ;  /* 0x3b39803f00047882 */ /* 0x000fe20000000000 */
[----:B------:R-:W-:-:S06]  /*1c50*/  UMOV UR5, 0x3c7abc9e ;  /* 0x3c7abc9e00057882 */ /* 0x000fcc0000000000 */
[----:B------:R-:W-:-:S08]  /*1c60*/  DADD R14, R10, R12 ;  /* 0x000000000a0e7229 */ /* 0x000fd0000000000c */
[----:B------:R-:W-:Y:S02]  /*1c70*/  DADD R10, R10, -R14 ;  /* 0x000000000a0a7229 */ /* 0x000fe4000000080e */
[----:B------:R-:W-:-:S06]  /*1c80*/  DMUL R8, R14, R16 ;  /* 0x000000100e087228 */ /* 0x000fcc0000000000 */
[----:B------:R-:W-:Y:S02]  /*1c90*/  DADD R10, R12, R10 ;  /* 0x000000000c0a7229 */ /* 0x000fe4000000000a */
[----:B------:R-:W-:Y:S01]  /*1ca0*/  DFMA R14, R14, R16, -R8 ;  /* 0x000000100e0e722b */ /* 0x000fe20000000808 */
[----:B------:R-:W-:Y:S01]  /*1cb0*/  MOV R12, 0x652b82fe ;  /* 0x652b82fe000c7802 */ /* 0x000fe20000000f00 */
[----:B------:R-:W-:-:S06]  /*1cc0*/  IMAD.MOV.U32 R13, RZ, RZ, 0x3ff71547 ;  /* 0x3ff71547ff0d7424 */ /* 0x000fcc00078e00ff */
[----:B------:R-:W-:-:S08]  /*1cd0*/  DFMA R14, R10, R16, R14 ;  /* 0x000000100a0e722b */ /* 0x000fd0000000000e */
[----:B------:R-:W-:-:S08]  /*1ce0*/  DADD R10, R8, R14 ;  /* 0x00000000080a7229 */ /* 0x000fd0000000000e */
[----:B------:R-:W-:Y:S02]  /*1cf0*/  DFMA R12, R10, R12, 6.75539944105574400000e+15 ;  /* 0x433800000a0c742b */ /* 0x000fe4000000000c */
[----:B------:R-:W-:Y:S01]  /*1d00*/  FSETP.GEU.AND P0, PT, |R11|, 4.1917929649353027344, PT ;  /* 0x4086232b0b00780b */ /* 0x000fe20003f0e200 */
[----:B------:R-:W-:-:S05]  /*1d10*/  DADD R8, R8, -R10 ;  /* 0x0000000008087229 */ /* 0x000fca000000080a */
[----:B------:R-:W-:-:S03]  /*1d20*/  DADD R16, R12, -6.75539944105574400000e+15 ;  /* 0xc33800000c107429 */ /* 0x000fc60000000000 */
[----:B------:R-:W-:-:S05]  /*1d30*/  DADD R14, R14, R8 ;  /* 0x000000000e0e7229 */ /* 0x000fca0000000008 */
[----:B------:R-:W-:-:S08]  /*1d40*/  DFMA R6, R16, -R6, R10 ;  /* 0x800000061006722b */ /* 0x000fd0000000000a */
[----:B------:R-:W-:Y:S01]  /*1d50*/  DFMA R6, R16, -UR4, R6 ;  /* 0x8000000410067c2b */ /* 0x000fe20008000006 */
[----:B------:R-:W-:Y:S01]  /*1d60*/  UMOV UR4, 0x69ce2bdf ;  /* 0x69ce2bdf00047882 */ /* 0x000fe20000000000 */
[----:B------:R-:W-:Y:S01]  /*1d70*/  IMAD.MOV.U32 R16, RZ, RZ, -0x35dec16 ;  /* 0xfca213eaff107424 */ /* 0x000fe200078e00ff */
[----:B------:R-:W-:Y:S01]  /*1d80*/  UMOV UR5, 0x3e5ade15 ;  /* 0x3e5ade1500057882 */ /* 0x000fe20000000000 */
[----:B------:R-:W-:-:S06]  /*1d90*/  IMAD.MOV.U32 R17, RZ, RZ, 0x3e928af3 ;  /* 0x3e928af3ff117424 */ /* 0x000fcc00078e00ff */
[----:B------:R-:W-:Y:S01]  /*1da0*/  DFMA R16, R6, UR4, R16 ;  /* 0x0000000406107c2b */ /* 0x000fe20008000010 */
[----:B------:R-:W-:Y:S01]  /*1db0*/  UMOV UR4, 0x62401315 ;  /* 0x6240131500047882 */ /* 0x000fe20000000000 */
[----:B------:R-:W-:-:S06]  /*1dc0*/  UMOV UR5, 0x3ec71dee ;  /* 0x3ec71dee00057882 */ /* 0x000fcc0000000000 */
[----:B------:R-:W-:Y:S01]  /*1dd0*/  DFMA R16, R6, R16, UR4 ;  /* 0x0000000406107e2b */ /* 0x000fe20008000010 */
        /* <DEDUP_REMOVED lines=20> */
[----:B------:R-:W-:-:S08]  /*1f20*/  DFMA R16, R6, R16, UR4 ;  /* 0x0000000406107e2b */ /* 0x000fd00008000010 */
[----:B------:R-:W-:-:S08]  /*1f30*/  DFMA R16, R6, R16, 1 ;  /* 0x3ff000000610742b */ /* 0x000fd00000000010 */
[----:B------:R-:W-:-:S10]  /*1f40*/  DFMA R6, R6, R16, 1 ;  /* 0x3ff000000606742b */ /* 0x000fd40000000010 */
[----:B------:R-:W-:Y:S01]  /*1f50*/  LEA R9, R12, R7, 0x14 ;  /* 0x000000070c097211 */ /* 0x000fe200078ea0ff */
[----:B------:R-:W-:Y:S01]  /*1f60*/  IMAD.MOV.U32 R8, RZ, RZ, R6 ;  /* 0x000000ffff087224 */ /* 0x000fe200078e0006 */
[----:B------:R-:W-:Y:S06]  /*1f70*/  @!P0 BRA `(.L_x_16) ;  /* 0x0000000000308947 */ /* 0x000fec0003800000 */
[----:B------:R-:W-:Y:S01]  /*1f80*/  FSETP.GEU.AND P1, PT, |R11|, 4.2275390625, PT ;  /* 0x408748000b00780b */ /* 0x000fe20003f2e200 */
[C---:B------:R-:W-:Y:S02]  /*1f90*/  DADD R8, R10.reuse, +INF ;  /* 0x7ff000000a087429 */ /* 0x040fe40000000000 */
[----:B------:R-:W-:-:S08]  /*1fa0*/  DSETP.GEU.AND P0, PT, R10, RZ, PT ;  /* 0x000000ff0a00722a */ /* 0x000fd00003f0e000 */
[----:B------:R-:W-:Y:S02]  /*1fb0*/  FSEL R8, R8, RZ, P0 ;  /* 0x000000ff08087208 */ /* 0x000fe40000000000 */
[----:B------:R-:W-:Y:S02]  /*1fc0*/  @!P1 LEA.HI R2, R12, R12, RZ, 0x1 ;  /* 0x0000000c0c029211 */ /* 0x000fe400078f08ff */
[----:B------:R-:W-:Y:S02]  /*1fd0*/  FSEL R9, R9, RZ, P0 ;  /* 0x000000ff09097208 */ /* 0x000fe40000000000 */
[----:B------:R-:W-:-:S05]  /*1fe0*/  @!P1 SHF.R.S32.HI R5, RZ, 0x1, R2 ;  /* 0x00000001ff059819 */ /* 0x000fca0000011402 */
[----:B------:R-:W-:Y:S02]  /*1ff0*/  @!P1 IMAD.IADD R10, R12, 0x1, -R5 ;  /* 0x000000010c0a9824 */ /* 0x000fe400078e0a05 */
[----:B------:R-:W-:-:S03]  /*2000*/  @!P1 IMAD R7, R5, 0x100000, R7 ;  /* 0x0010000005079824 */ /* 0x000fc600078e0207 */
[----:B------:R-:W-:Y:S02]  /*2010*/  @!P1 LEA R11, R10, 0x3ff00000, 0x14 ;  /* 0x3ff000000a0b9811 */ /* 0x000fe400078ea0ff */
[----:B------:R-:W-:-:S06]  /*2020*/  @!P1 MOV R10, RZ ;  /* 0x000000ff000a9202 */ /* 0x000fcc0000000f00 */
[----:B------:R-:W-:-:S11]  /*2030*/  @!P1 DMUL R8, R6, R10 ;  /* 0x0000000a06089228 */ /* 0x000fd60000000000 */
.L_x_16:
[----:B------:R-:W-:Y:S01]  /*2040*/  DFMA R14, R14, R8, R8 ;  /* 0x000000080e0e722b */ /* 0x000fe20000000008 */
[----:B------:R-:W-:Y:S01]  /*2050*/  IMAD.MOV.U32 R6, RZ, RZ, R0 ;  /* 0x000000ffff067224 */ /* 0x000fe200078e0000 */
[----:B------:R-:W-:Y:S01]  /*2060*/  DSETP.NEU.AND P0, PT, |R8|, +INF , PT ;  /* 0x7ff000000800742a */ /* 0x000fe20003f0d200 */
[----:B------:R-:W-:-:S07]  /*2070*/  IMAD.MOV.U32 R7, RZ, RZ, 0x0 ;  /* 0x00000000ff077424 */ /* 0x000fce00078e00ff */
[----:B------:R-:W-:Y:S02]  /*2080*/  FSEL R2, R8, R14, !P0 ;  /* 0x0000000e08027208 */ /* 0x000fe40004000000 */
[----:B------:R-:W-:Y:S01]  /*2090*/  FSEL R15, R9, R15, !P0 ;  /* 0x0000000f090f7208 */ /* 0x000fe20004000000 */
[----:B------:R-:W-:Y:S06]  /*20a0*/  RET.REL.NODEC R6 `(FCL3) ;  /* 0xffffffdc06d47950 */ /* 0x000fec0003c3ffff */
.L_x_17:
[----:B------:R-:W-:-:S00]  /*20b0*/  BRA `(.L_x_17) ;  /* 0xfffffffc00fc7947 */ /* 0x000fc0000383ffff */
[----:B------:R-:W-:-:S00]  /*20c0*/  NOP ;  /* 0x0000000000007918 */ /* 0x000fc00000000000 */
        /* <DEDUP_REMOVED lines=11> */
.L_x_128:


//--------------------- .text.FC                  --------------------------
	.section	.text.FC,"ax",@progbits
	.align	128
        .global         FC
        .type           FC,@function
        .size           FC,(.L_x_130 - FC)
        .other          FC,@"STO_CUDA_ENTRY STV_DEFAULT"
FC:
.text.FC:
[----:B------:R-:W-:Y:S08]  /*0000*/  LDC R1, c[0x0][0x37c] ;  /* 0x0000df00ff017b82 */ /* 0x000ff00000000800 */
[----:B------:R-:W0:Y:S01]  /*0010*/  LDC.64 R4, c[0x0][0x380] ;  /* 0x0000e000ff047b82 */ /* 0x000e220000000a00 */
[----:B------:R-:W0:Y:S02]  /*0020*/  LDCU.64 UR6, c[0x0][0x358] ;  /* 0x00006b00ff0677ac */ /* 0x000e240008000a00 */
[----:B0-----:R-:W2:Y:S01]  /*0030*/  LDG.E R0, desc[UR6][R4.64+0x4] ;  /* 0x0000040604007981 */ /* 0x001ea2000c1e1900 */
[----:B------:R-:W2:Y:S02]  /*0040*/  S2R R3, SR_TID.X ;  /* 0x0000000000037919 */ /* 0x000ea40000002100 */
[----:B--2---:R-:W-:-:S13]  /*0050*/  ISETP.GE.AND P0, PT, R3, R0, PT ;  /* 0x000000000300720c */ /* 0x004fda0003f06270 */
[----:B------:R-:W-:Y:S05]  /*0060*/  @P0 EXIT ;  /* 0x000000000000094d */ /* 0x000fea0003800000 */
[----:B------:R-:W2:Y:S01]  /*0070*/  LDG.E R2, desc[UR6][R4.64] ;  /* 0x0000000604027981 */ /* 0x000ea2000c1e1900 */
[----:B------:R-:W-:Y:S02]  /*0080*/  CS2R R20, SRZ ;  /* 0x0000000000147805 */ /* 0x000fe4000001ff00 */
[----:B--2---:R-:W-:-:S13]  /*0090*/  ISETP.GE.AND P0, PT, R2, 0x1, PT ;  /* 0x000000010200780c */ /* 0x004fda0003f06270 */
[----:B------:R-:W-:Y:S05]  /*00a0*/  @!P0 BRA `(.L_x_18) ;  /* 0x0000000800c08947 */ /* 0x000fea0003800000 */
[C---:B------:R-:W-:Y:S01]  /*00b0*/  ISETP.GE.U32.AND P1, PT, R2.reuse, 0x10, PT ;  /* 0x000000100200780c */ /* 0x040fe20003f26070 */
[----:B------:R-:W-:Y:S01]  /*00c0*/  HFMA2 R5, -RZ, RZ, 0, 0 ;  /* 0x00000000ff057431 */ /* 0x000fe200000001ff */
[----:B------:R-:W-:Y:S02]  /*00d0*/  LOP3.LUT R4, R2, 0xf, RZ, 0xc0, !PT ;  /* 0x0000000f02047812 */ /* 0x000fe400078ec0ff */
[----:B------:R-:W-:Y:S02]  /*00e0*/  CS2R R20, SRZ ;  /* 0x0000000000147805 */ /* 0x000fe4000001ff00 */
[----:B------:R-:W-:-:S07]  /*00f0*/  ISETP.NE.AND P0, PT, R4, RZ, PT ;  /* 0x000000ff0400720c */ /* 0x000fce0003f05270 */
[----:B------:R-:W-:Y:S06]  /*0100*/  @!P1 BRA `(.L_x_19) ;  /* 0x0000000400489947 */ /* 0x000fec0003800000 */
[----:B------:R-:W0:Y:S01]  /*0110*/  LDCU.64 UR4, c[0x0][0x398] ;  /* 0x00007300ff0477ac */ /* 0x000e220008000a00 */
[----:B------:R-:W-:Y:S02]  /*0120*/  LOP3.LUT R5, R2, 0x7ffffff0, RZ, 0xc0, !PT ;  /* 0x7ffffff002057812 */ /* 0x000fe400078ec0ff */
[----:B------:R-:W-:Y:S02]  /*0130*/  CS2R R20, SRZ ;  /* 0x0000000000147805 */ /* 0x000fe4000001ff00 */
[----:B------:R-:W-:Y:S02]  /*0140*/  MOV R27, R3 ;  /* 0x00000003001b7202 */ /* 0x000fe40000000f00 */
[----:B------:R-:W-:Y:S01]  /*0150*/  IADD3 R26, PT, PT, -R5, RZ, RZ ;  /* 0x000000ff051a7210 */ /* 0x000fe20007ffe1ff */
[----:B0-----:R-:W-:-:S04]  /*0160*/  UIADD3 UR4, UP0, UPT, UR4, 0x40, URZ ;  /* 0x0000004004047890 */ /* 0x001fc8000ff1e0ff */
[----:B------:R-:W-:Y:S02]  /*0170*/  UIADD3.X UR5, UPT, UPT, URZ, UR5, URZ, UP0, !UPT ;  /* 0x00000005ff057290 */ /* 0x000fe400087fe4ff */
[----:B------:R-:W-:-:S04]  /*0180*/  IMAD.U32 R10, RZ, RZ, UR4 ;  /* 0x00000004ff0a7e24 */ /* 0x000fc8000f8e00ff */
[----:B------:R-:W-:-:S07]  /*0190*/  MOV R11, UR5 ;  /* 0x00000005000b7c02 */ /* 0x000fce0008000f00 */
.L_x_20:
[----:B------:R-:W0:Y:S01]  /*01a0*/  LDC.64 R22, c[0x0][0x388] ;  /* 0x0000e200ff167b82 */ /* 0x000e220000000a00 */
[----:B------:R-:W-:Y:S01]  /*01b0*/  MOV R6, R10 ;  /* 0x0000000a00067202 */ /* 0x000fe20000000f00 */
[----:B------:R-:W-:-:S05]  /*01c0*/  IMAD.MOV.U32 R7, RZ, RZ, R11 ;  /* 0x000000ffff077224 */ /* 0x000fca00078e000b */
[----:B------:R-:W2:Y:S04]  /*01d0*/  LDG.E.64 R12, desc[UR6][R6.64+-0x40] ;  /* 0xffffc006060c7981 */ /* 0x000ea8000c1e1b00 */
[----:B------:R-:W3:Y:S04]  /*01e0*/  LDG.E.64 R8, desc[UR6][R6.64+-0x38] ;  /* 0xffffc80606087981 */ /* 0x000ee8000c1e1b00 */
[----:B------:R-:W4:Y:S01]  /*01f0*/  LDG.E.64 R10, desc[UR6][R6.64+-0x30] ;  /* 0xffffd006060a7981 */ /* 0x000f22000c1e1b00 */
[----:B0-----:R-:W-:-:S05]  /*0200*/  IMAD.WIDE R22, R27, 0x8, R22 ;  /* 0x000000081b167825 */ /* 0x001fca00078e0216 */
[----:B------:R0:W2:Y:S02]  /*0210*/  LDG.E.64 R18, desc[UR6][R22.64] ;  /* 0x0000000616127981 */ /* 0x0000a4000c1e1b00 */
[----:B0-----:R-:W-:-:S05]  /*0220*/  IMAD.WIDE R22, R0, 0x8, R22 ;  /* 0x0000000800167825 */ /* 0x001fca00078e0216 */
[----:B------:R-:W3:Y:S01]  /*0230*/  LDG.E.64 R16, desc[UR6][R22.64] ;  /* 0x0000000616107981 */ /* 0x000ee2000c1e1b00 */
[----:B------:R-:W-:-:S05]  /*0240*/  IMAD.WIDE R24, R0, 0x8, R22 ;  /* 0x0000000800187825 */ /* 0x000fca00078e0216 */
[----:B------:R-:W4:Y:S01]  /*0250*/  LDG.E.64 R14, desc[UR6][R24.64] ;  /* 0x00000006180e7981 */ /* 0x000f22000c1e1b00 */
[C---:B------:R-:W-:Y:S01]  /*0260*/  IMAD.WIDE R28, R0.reuse, 0x8, R24 ;  /* 0x00000008001c7825 */ /* 0x040fe200078e0218 */
[----:B--2---:R-:W-:Y:S02]  /*0270*/  DFMA R18, R12, R18, R20 ;  /* 0x000000120c12722b */ /* 0x004fe40000000014 */
[----:B------:R-:W2:Y:S04]  /*0280*/  LDG.E.64 R12, desc[UR6][R6.64+-0x28] ;  /* 0xffffd806060c7981 */ /* 0x000ea8000c1e1b00 */
[----:B------:R0:W2:Y:S02]  /*0290*/  LDG.E.64 R20, desc[UR6][R28.64] ;  /* 0x000000061c147981 */ /* 0x0000a4000c1e1b00 */
[C---:B0-----:R-:W-:Y:S01]  /*02a0*/  IMAD.WIDE R28, R0.reuse, 0x8, R28 ;  /* 0x00000008001c7825 */ /* 0x041fe200078e021c */
[----:B---3--:R-:W-:Y:S01]  /*02b0*/  DFMA R16, R8, R16, R18 ;  /* 0x000000100810722b */ /* 0x008fe20000000012 */
[----:B------:R-:W3:Y:S04]  /*02c0*/  LDG.E.64 R8, desc[UR6][R6.64+-0x20] ;  /* 0xffffe00606087981 */ /* 0x000ee8000c1e1b00 */
[----:B------:R-:W3:Y:S01]  /*02d0*/  LDG.E.64 R18, desc[UR6][R28.64] ;  /* 0x000000061c127981 */ /* 0x000ee2000c1e1b00 */
[----:B------:R-:W-:-:S02]  /*02e0*/  IMAD.WIDE R22, R0, 0x8, R28 ;  /* 0x0000000800167825 */ /* 0x000fc400078e021c */
[----:B----4-:R-:W-:Y:S01]  /*02f0*/  DFMA R14, R10, R14, R16 ;  /* 0x0000000e0a0e722b */ /* 0x010fe20000000010 */
[----:B------:R-:W4:Y:S04]  /*0300*/  LDG.E.64 R10, desc[UR6][R6.64+-0x18] ;  /* 0xffffe806060a7981 */ /* 0x000f28000c1e1b00 */
[----:B------:R-:W4:Y:S01]  /*0310*/  LDG.E.64 R16, desc[UR6][R22.64] ;  /* 0x0000000616107981 */ /* 0x000f22000c1e1b00 */
[C---:B------:R-:W-:Y:S02]  /*0320*/  IMAD.WIDE R24, R0.reuse, 0x8, R22 ;  /* 0x0000000800187825 */ /* 0x040fe400078e0216 */
        /* <DEDUP_REMOVED lines=24> */
[----:B--2---:R-:W-:Y:S01]  /*04b0*/  DFMA R14, R16, R14, R18 ;  /* 0x0000000e100e722b */ /* 0x004fe20000000012 */
[----:B------:R-:W2:Y:S04]  /*04c0*/  LDG.E.64 R16, desc[UR6][R6.64+0x20] ;  /* 0x0000200606107981 */ /* 0x000ea8000c1e1b00 */
[----:B------:R0:W2:Y:S02]  /*04d0*/  LDG.E.64 R18, desc[UR6][R28.64] ;  /* 0x000000061c127981 */ /* 0x0000a4000c1e1b00 */
[----:B0-----:R-:W-:Y:S01]  /*04e0*/  IMAD.WIDE R28, R0, 0x8, R28 ;  /* 0x00000008001c7825 */ /* 0x001fe200078e021c */
[----:B---3--:R-:W-:-:S02]  /*04f0*/  DFMA R12, R8, R12, R14 ;  /* 0x0000000c080c722b */ /* 0x008fc4000000000e */
[----:B------:R-:W3:Y:S04]  /*0500*/  LDG.E.64 R14, desc[UR6][R6.64+0x28] ;  /* 0x00002806060e7981 */ /* 0x000ee8000c1e1b00 */
[----:B------:R-:W3:Y:S01]  /*0510*/  LDG.E.64 R8, desc[UR6][R28.64] ;  /* 0x000000061c087981 */ /* 0x000ee2000c1e1b00 */
[C---:B------:R-:W-:Y:S01]  /*0520*/  IMAD.WIDE R22, R0.reuse, 0x8, R28 ;  /* 0x0000000800167825 */ /* 0x040fe200078e021c */
[----:B----4-:R-:W-:Y:S02]  /*0530*/  DFMA R20, R10, R20, R12 ;  /* 0x000000140a14722b */ /* 0x010fe4000000000c */
[----:B------:R-:W4:Y:S04]  /*0540*/  LDG.E.64 R10, desc[UR6][R6.64+0x30] ;  /* 0x00003006060a7981 */ /* 0x000f28000c1e1b00 */
[----:B------:R-:W4:Y:S01]  /*0550*/  LDG.E.64 R12, desc[UR6][R22.64] ;  /* 0x00000006160c7981 */ /* 0x000f22000c1e1b00 */
[----:B------:R-:W-:-:S06]  /*0560*/  IMAD.WIDE R24, R0, 0x8, R22 ;  /* 0x0000000800187825 */ /* 0x000fcc00078e0216 */
[----:B------:R-:W5:Y:S01]  /*0570*/  LDG.E.64 R24, desc[UR6][R24.64] ;  /* 0x0000000618187981 */ /* 0x000f62000c1e1b00 */
[----:B--2---:R-:W-:-:S03]  /*0580*/  DFMA R16, R16, R18, R20 ;  /* 0x000000121010722b */ /* 0x004fc60000000014 */
[----:B------:R-:W5:Y:S01]  /*0590*/  LDG.E.64 R20, desc[UR6][R6.64+0x38] ;  /* 0x0000380606147981 */ /* 0x000f62000c1e1b00 */
[----:B------:R-:W-:-:S04]  /*05a0*/  IADD3 R26, PT, PT, R26, 0x10, RZ ;  /* 0x000000101a1a7810 */ /* 0x000fc80007ffe0ff */
[----:B------:R-:W-:Y:S01]  /*05b0*/  ISETP.NE.AND P1, PT, R26, RZ, PT ;  /* 0x000000ff1a00720c */ /* 0x000fe20003f25270 */
[----:B---3--:R-:W-:-:S08]  /*05c0*/  DFMA R8, R14, R8, R16 ;  /* 0x000000080e08722b */ /* 0x008fd00000000010 */
[----:B----4-:R-:W-:Y:S01]  /*05d0*/  DFMA R8, R10, R12, R8 ;  /* 0x0000000c0a08722b */ /* 0x010fe20000000008 */
[----:B------:R-:W-:Y:S01]  /*05e0*/  IADD3 R10, P2, PT, R6, 0x80, RZ ;  /* 0x00000080060a7810 */ /* 0x000fe20007f5e0ff */
[----:B------:R-:W-:-:S03]  /*05f0*/  IMAD R27, R0, 0x10, R27 ;  /* 0x00000010001b7824 */ /* 0x000fc600078e021b */
[----:B------:R-:W-:-:S03]  /*0600*/  IADD3.X R11, PT, PT, RZ, R7, RZ, P2, !PT ;  /* 0x00000007ff0b7210 */ /* 0x000fc600017fe4ff */
[----:B-----5:R-:W-:Y:S01]  /*0610*/  DFMA R20, R20, R24, R8 ;  /* 0x000000181414722b */ /* 0x020fe20000000008 */
[----:B------:R-:W-:Y:S10]  /*0620*/  @P1 BRA `(.L_x_20) ;  /* 0xfffffff800dc1947 */ /* 0x000ff4000383ffff */
.L_x_19:
        /* <DEDUP_REMOVED lines=39> */
[----:B------:R-:W-:-:S07]  /*08a0*/  IADD3 R5, PT, PT, R5, 0x8, RZ ;  /* 0x0000000805057810 */ /* 0x000fce0007ffe0ff */
[----:B-----5:R-:W-:-:S08]  /*08b0*/  DFMA R20, R16, R20, R8 ;  /* 0x000000141014722b */ /* 0x020fd00000000008 */
[----:B--2---:R-:W-:-:S11]  /*08c0*/  DFMA R20, R24, R22, R20 ;  /* 0x000000161814722b */ /* 0x004fd60000000014 */
.L_x_21:
        /* <DEDUP_REMOVED lines=14> */
[----:B------:R0:W3:Y:S04]  /*09b0*/  LDG.E.64 R16, desc[UR6][R28.64] ;  /* 0x000000061c107981 */ /* 0x0000e8000c1e1b00 */
[----:B------:R-:W4:Y:S04]  /*09c0*/  LDG.E.64 R10, desc[UR6][R24.64+0x10] ;  /* 0x00001006180a7981 */ /* 0x000f28000c1e1b00 */
[----:B------:R-:W5:Y:S01]  /*09d0*/  LDG.E.64 R18, desc[UR6][R24.64+0x18] ;  /* 0x0000180618127981 */ /* 0x000f62000c1e1b00 */
[----:B0-----:R-:W-:-:S05]  /*09e0*/  IMAD.WIDE R28, R0, 0x8, R28 ;  /* 0x00000008001c7825 */ /* 0x001fca00078e021c */
[----:B------:R-:W4:Y:S01]  /*09f0*/  LDG.E.64 R12, desc[UR6][R28.64] ;  /* 0x000000061c0c7981 */ /* 0x000f22000c1e1b00 */
[----:B------:R-:W-:-:S06]  /*0a00*/  IMAD.WIDE R22, R0, 0x8, R28 ;  /* 0x0000000800167825 */ /* 0x000fcc00078e021c */
[----:B------:R-:W5:Y:S01]  /*0a10*/  LDG.E.64 R22, desc[UR6][R22.64] ;  /* 0x0000000616167981 */ /* 0x000f62000c1e1b00 */
[----:B------:R-:W-:Y:S01]  /*0a20*/  IADD3 R5, PT, PT, R5, 0x4, RZ ;  /* 0x0000000405057810 */ /* 0x000fe20007ffe0ff */
[----:B--2---:R-:W-:-:S08]  /*0a30*/  DFMA R6, R8, R6, R20 ;  /* 0x000000060806722b */ /* 0x004fd00000000014 */
[----:B---3--:R-:W-:-:S08]  /*0a40*/  DFMA R6, R14, R16, R6 ;  /* 0x000000100e06722b */ /* 0x008fd00000000006 */
[----:B----4-:R-:W-:-:S08]  /*0a50*/  DFMA R6, R10, R12, R6 ;  /* 0x0000000c0a06722b */ /* 0x010fd00000000006 */
[----:B-----5:R-:W-:-:S11]  /*0a60*/  DFMA R20, R18, R22, R6 ;  /* 0x000000161214722b */ /* 0x020fd60000000006 */
.L_x_22:
[----:B------:R-:W-:Y:S05]  /*0a70*/  @!P1 BRA `(.L_x_18) ;  /* 0x00000000004c9947 */ /* 0x000fea0003800000 */
[----:B------:R-:W0:Y:S01]  /*0a80*/  LDC.64 R8, c[0x0][0x398] ;  /* 0x0000e600ff087b82 */ /* 0x000e220000000a00 */
[----:B------:R-:W-:Y:S01]  /*0a90*/  IADD3 R2, PT, PT, -R2, RZ, RZ ;  /* 0x000000ff02027210 */ /* 0x000fe20007ffe1ff */
[----:B------:R-:W-:-:S06]  /*0aa0*/  IMAD R11, R0, R5, R3 ;  /* 0x00000005000b7224 */ /* 0x000fcc00078e0203 */
[----:B------:R-:W1:Y:S01]  /*0ab0*/  LDC.64 R6, c[0x0][0x388] ;  /* 0x0000e200ff067b82 */ /* 0x000e620000000a00 */
[----:B0-----:R-:W-:-:S04]  /*0ac0*/  IMAD.WIDE.U32 R8, R5, 0x8, R8 ;  /* 0x0000000805087825 */ /* 0x001fc800078e0008 */
[----:B------:R-:W-:Y:S01]  /*0ad0*/  IMAD.MOV.U32 R10, RZ, RZ, R8 ;  /* 0x000000ffff0a7224 */ /* 0x000fe200078e0008 */
[----:B------:R-:W-:-:S07]  /*0ae0*/  MOV R13, R9 ;  /* 0x00000009000d7202 */ /* 0x000fce0000000f00 */
.L_x_23:
[----:B-1----:R-:W-:Y:S01]  /*0af0*/  IMAD.WIDE R8, R11, 0x8, R6 ;  /* 0x000000080b087825 */ /* 0x002fe200078e0206 */
[----:B------:R-:W-:-:S03]  /*0b00*/  MOV R4, R10 ;  /* 0x0000000a00047202 */ /* 0x000fc60000000f00 */
[----:B------:R-:W-:Y:S02]  /*0b10*/  IMAD.MOV.U32 R5, RZ, RZ, R13 ;  /* 0x000000ffff057224 */ /* 0x000fe400078e000d */
[----:B------:R-:W2:Y:S04]  /*0b20*/  LDG.E.64 R8, desc[UR6][R8.64] ;  /* 0x0000000608087981 */ /* 0x000ea8000c1e1b00 */
[----:B------:R-:W2:Y:S01]  /*0b30*/  LDG.E.64 R4, desc[UR6][R4.64] ;  /* 0x0000000604047981 */ /* 0x000ea2000c1e1b00 */
[----:B------:R-:W-:-:S04]  /*0b40*/  IADD3 R2, PT, PT, R2, 0x1, RZ ;  /* 0x0000000102027810 */ /* 0x000fc80007ffe0ff */
[----:B------:R-:W-:Y:S02]  /*0b50*/  ISETP.NE.AND P0, PT, R2, RZ, PT ;  /* 0x000000ff0200720c */ /* 0x000fe40003f05270 */
[----:B------:R-:W-:Y:S02]  /*0b60*/  IADD3 R10, P1, PT, R10, 0x8, RZ ;  /* 0x000000080a0a7810 */ /* 0x000fe40007f3e0ff */
[----:B------:R-:W-:Y:S02]  /*0b70*/  IADD3 R11, PT, PT, R0, R11, RZ ;  /* 0x0000000b000b7210 */ /* 0x000fe40007ffe0ff */
[----:B------:R-:W-:Y:S01]  /*0b80*/  IADD3.X R13, PT, PT, RZ, R13, RZ, P1, !PT ;  /* 0x0000000dff0d7210 */ /* 0x000fe20000ffe4ff */
[----:B--2---:R-:W-:-:S06]  /*0b90*/  DFMA R20, R4, R8, R20 ;  /* 0x000000080414722b */ /* 0x004fcc0000000014 */
[----:B------:R-:W-:Y:S05]  /*0ba0*/  @P0 BRA `(.L_x_23) ;  /* 0xfffffffc00d00947 */ /* 0x000fea000383ffff */
.L_x_18:
[----:B------:R-:W0:Y:S02]  /*0bb0*/  LDC.64 R6, c[0x0][0x3a0] ;  /* 0x0000e800ff067b82 */ /* 0x000e240000000a00 */
[----:B0-----:R-:W-:-:S06]  /*0bc0*/  IMAD.WIDE.U32 R6, R3, 0x8, R6 ;  /* 0x0000000803067825 */ /* 0x001fcc00078e0006 */
[----:B------:R-:W-:Y:S06]  /*0bd0*/  BAR.SYNC.DEFER_BLOCKING 0x0 ;  /* 0x0000000000007b1d */ /* 0x000fec0000010000 */
[----:B------:R-:W2:Y:S01]  /*0be0*/  LDG.E.64 R6, desc[UR6][R6.64] ;  /* 0x0000000606067981 */ /* 0x000ea2000c1e1b00 */
[----:B------:R-:W-:Y:S01]  /*0bf0*/  UMOV UR4, 0x24dd2f1a ;  /* 0x24dd2f1a00047882 */ /* 0x000fe20000000000 */
[----:B------:R-:W-:Y:S01]  /*0c00*/  UMOV UR5, 0x3fe4f922 ;  /* 0x3fe4f92200057882 */ /* 0x000fe20000000000 */
[----:B------:R-:W-:Y:S01]  /*0c10*/  BSSY.RECONVERGENT B0, `(.L_x_24) ;  /* 0x0000062000007945 */ /* 0x000fe20003800200 */
[----:B--2---:R-:W-:-:S10]  /*0c20*/  DADD R20, R6, R20 ;  /* 0x0000000006147229 */ /* 0x004fd40000000014 */
[----:B------:R-:W-:Y:S01]  /*0c30*/  LOP3.LUT R5, R21, 0x7fffffff, RZ, 0xc0, !PT ;  /* 0x7fffffff15057812 */ /* 0x000fe200078ec0ff */
[----:B------:R-:W-:-:S06]  /*0c40*/  IMAD.MOV.U32 R4, RZ, RZ, R20 ;  /* 0x000000ffff047224 */ /* 0x000fcc00078e0014 */
[----:B------:R-:W-:-:S14]  /*0c50*/  DSETP.GE.AND P0, PT, R4, UR4, PT ;  /* 0x0000000404007e2a */ /* 0x000fdc000bf06000 */
[----:B------:R-:W-:Y:S05]  /*0c60*/  @!P0 BRA `(.L_x_25) ;  /* 0x0000000000e48947 */ /* 0x000fea0003800000 */
[----:B------:R-:W-:Y:S01]  /*0c70*/  DADD R8, R4, R4 ;  /* 0x0000000004087229 */ /* 0x000fe20000000004 */
[----:B------:R-:W-:Y:S01]  /*0c80*/  UMOV UR4, 0xfefa39ef ;  /* 0xfefa39ef00047882 */ /* 0x000fe20000000000 */
[----:B------:R-:W-:Y:S01]  /*0c90*/  UMOV UR5, 0x3fe62e42 ;  /* 0x3fe62e4200057882 */ /* 0x000fe20000000000 */
[----:B------:R-:W-:Y:S02]  /*0ca0*/  MOV R10, 0xf89b6999 ;  /* 0xf89b6999000a7802 */ /* 0x000fe40000000f00 */
[----:B------:R-:W-:Y:S01]  /*0cb0*/  MOV R11, 0x3e928a27 ;  /* 0x3e928a27000b7802 */ /* 0x000fe20000000f00 */
[----:B------:R-:W0:Y:S01]  /*0cc0*/  F2F.F32.F64 R0, R8 ;  /* 0x0000000800007310 */ /* 0x000e220000301000 */
[----:B------:R-:W-:Y:S01]  /*0cd0*/  ISETP.GT.U32.AND P0, PT, R5, 0x40330fc1, PT ;  /* 0x40330fc10500780c */ /* 0x000fe20003f04070 */
[----:B0-----:R-:W-:-:S06]  /*0ce0*/  FMUL R0, R0, 1.4426950216293334961 ;  /* 0x3fb8aa3b00007820 */ /* 0x001fcc0000400000 */
[----:B------:R-:W0:Y:S08]  /*0cf0*/  FRND R0, R0 ;  /* 0x0000000000007307 */ /* 0x000e300000201000 */
[----:B0-----:R0:W1:Y:S08]  /*0d00*/  F2F.F64.F32 R6, R0 ;  /* 0x0000000000067310 */ /* 0x0010700000201800 */
[----:B0-----:R-:W0:Y:S01]  /*0d10*/  MUFU.EX2 R0, R0 ;  /* 0x0000000000007308 */ /* 0x001e220000000800 */
[----:B-1----:R-:W-:Y:S01]  /*0d20*/  DFMA R6, R6, -UR4, R8 ;  /* 0x8000000406067c2b */ /* 0x002fe20008000008 */
[----:B------:R-:W-:Y:S01]  /*0d30*/  UMOV UR4, 0xa4741b81 ;  /* 0xa4741b8100047882 */ /* 0x000fe20000000000 */
[----:B------:R-:W-:-:S06]  /*0d40*/  UMOV UR5, 0x3e5ae904 ;  /* 0x3e5ae90400057882 */ /* 0x000fcc0000000000 */
[C---:B------:R-:W-:Y:S01]  /*0d50*/  DFMA R10, R6.reuse, UR4, R10 ;  /* 0x00000004060a7c2b */ /* 0x040fe2000800000a */
[----:B------:R-:W-:Y:S01]  /*0d60*/  UMOV UR4, 0x15ff7e07 ;  /* 0x15ff7e0700047882 */ /* 0x000fe20000000000 */
[----:B------:R-:W-:Y:S01]  /*0d70*/  UMOV UR5, 0x3ec71de7 ;  /* 0x3ec71de700057882 */ /* 0x000fe20000000000 */
[----:B0-----:R-:W0:Y:S05]  /*0d80*/  F2F.F64.F32 R8, R0 ;  /* 0x0000000000087310 */ /* 0x001e2a0000201800 */
[----:B------:R-:W-:Y:S01]  /*0d90*/  DFMA R10, R6, R10, UR4 ;  /* 0x00000004060a7e2b */ /* 0x000fe2000800000a */
[----:B------:R-:W-:Y:S01]  /*0da0*/  UMOV UR4, 0x6b0ac45a ;  /* 0x6b0ac45a00047882 */ /* 0x000fe20000000000 */
[----:B------:R-:W-:-:S06]  /*0db0*/  UMOV UR5, 0x3efa019a ;  /* 0x3efa019a00057882 */ /* 0x000fcc0000000000 */
[----:B------:R-:W-:Y:S01]  /*0dc0*/  DFMA R10, R6, R10, UR4 ;  /* 0x00000004060a7e2b */ /* 0x000fe2000800000a */
[----:B------:R-:W-:Y:S01]  /*0dd0*/  UMOV UR4, 0x17eed94f ;  /* 0x17eed94f00047882 */ /* 0x000fe20000000000 */
[----:B------:R-:W-:Y:S01]  /*0de0*/  UMOV UR5, 0x3f2a01a0 ;  /* 0x3f2a01a000057882 */ /* 0x000fe20000000000 */
[----:B0-----:R-:W-:-:S05]  /*0df0*/  DADD R12, -R8, 1 ;  /* 0x3ff00000080c7429 */ /* 0x001fca0000000100 */
        /* <DEDUP_REMOVED lines=16> */
[----:B------:R-:W-:-:S08]  /*0f00*/  DMUL R10, R6, R10 ;  /* 0x0000000a060a7228 */ /* 0x000fd00000000000 */
[----:B------:R-:W-:Y:S01]  /*0f10*/  DFMA R10, R6, R10, R6 ;  /* 0x0000000a060a722b */ /* 0x000fe20000000006 */
[----:B------:R-:W-:-:S07]  /*0f20*/  MOV R6, RZ ;  /* 0x000000ff00067202 */ /* 0x000fce0000000f00 */
[----:B------:R-:W-:-:S08]  /*0f30*/  DFMA R10, -R10, R8, R12 ;  /* 0x000000080a0a722b */ /* 0x000fd0000000010c */
[----:B------:R-:W-:-:S06]  /*0f40*/  DADD R10, -R10, 2 ;  /* 0x400000000a0a7429 */ /* 0x000fcc0000000100 */
[----:B------:R-:W0:Y:S02]  /*0f50*/  MUFU.RCP64H R7, R11 ;  /* 0x0000000b00077308 */ /* 0x000e240000001800 */
[----:B0-----:R-:W-:-:S08]  /*0f60*/  DFMA R8, -R10, R6, 1 ;  /* 0x3ff000000a08742b */ /* 0x001fd00000000106 */
[----:B------:R-:W-:-:S08]  /*0f70*/  DFMA R8, R8, R8, R8 ;  /* 0x000000080808722b */ /* 0x000fd00000000008 */
[----:B------:R-:W-:Y:S01]  /*0f80*/  DFMA R8, R6, R8, R6 ;  /* 0x000000080608722b */ /* 0x000fe20000000006 */
[----:B------:R-:W-:Y:S01]  /*0f90*/  IMAD.MOV.U32 R6, RZ, RZ, 0x0 ;  /* 0x00000000ff067424 */ /* 0x000fe200078e00ff */
[----:B------:R-:W-:-:S06]  /*0fa0*/  MOV R7, 0x40000000 ;  /* 0x4000000000077802 */ /* 0x000fcc0000000f00 */
[----:B------:R-:W-:-:S10]  /*0fb0*/  DFMA R8, R8, -R6, 1 ;  /* 0x3ff000000808742b */ /* 0x000fd40000000806 */
[----:B------:R-:W-:Y:S02]  /*0fc0*/  FSEL R5, R9, 1.875, !P0 ;  /* 0x3ff0000009057808 */ /* 0x000fe40004000000 */
[----:B------:R-:W-:Y:S02]  /*0fd0*/  FSEL R8, R8, RZ, !P0 ;  /* 0x000000ff08087208 */ /* 0x000fe40004000000 */
[----:B------:R-:W-:Y:S01]  /*0fe0*/  LOP3.LUT R9, R5, 0x80000000, R21, 0xb8, !PT ;  /* 0x8000000005097812 */ /* 0x000fe200078eb815 */
[----:B------:R-:W-:Y:S06]  /*0ff0*/  BRA `(.L_x_26) ;  /* 0x00000000008c7947 */ /* 0x000fec0003800000 */
.L_x_25:
[----:B------:R-:W-:Y:S01]  /*1000*/  DMUL R4, R20, R20 ;  /* 0x0000001414047228 */ /* 0x000fe20000000000 */
[----:B------:R-:W-:Y:S01]  /*1010*/  MOV R6, 0x420afc3d ;  /* 0x420afc3d00067802 */ /* 0x000fe20000000f00 */
[----:B------:R-:W-:Y:S01]  /*1020*/  UMOV UR4, 0xe2f5e964 ;  /* 0xe2f5e96400047882 */ /* 0x000fe20000000000 */
[----:B------:R-:W-:Y:S01]  /*1030*/  MOV R7, 0x3f14359f ;  /* 0x3f14359f00077802 */ /* 0x000fe20000000f00 */
[----:B------:R-:W-:-:S05]  /*1040*/  UMOV UR5, 0x3ef0bc46 ;  /* 0x3ef0bc4600057882 */ /* 0x000fca0000000000 */
[----:B------:R-:W-:Y:S01]  /*1050*/  DFMA R6, R4, -UR4, R6 ;  /* 0x8000000404067c2b */ /* 0x000fe20008000006 */
[----:B------:R-:W-:Y:S01]  /*1060*/  UMOV UR4, 0x728c5d84 ;  /* 0x728c5d8400047882 */ /* 0x000fe20000000000 */
[----:B------:R-:W-:-:S06]  /*1070*/  UMOV UR5, 0x3f2df9f0 ;  /* 0x3f2df9f000057882 */ /* 0x000fcc0000000000 */
[----:B------:R-:W-:Y:S01]  /*1080*/  DFMA R6, R4, R6, -UR4 ;  /* 0x8000000404067e2b */ /* 0x000fe20008000006 */
[----:B------:R-:W-:Y:S01]  /*1090*/  UMOV UR4, 0xcec4f033 ;  /* 0xcec4f03300047882 */ /* 0x000fe20000000000 */
[----:B------:R-:W-:-:S06]  /*10a0*/  UMOV UR5, 0x3f4337d1 ;  /* 0x3f4337d100057882 */ /* 0x000fcc0000000000 */
[----:B------:R-:W-:Y:S01]  /*10b0*/  DFMA R6, R4, R6, UR4 ;  /* 0x0000000404067e2b */ /* 0x000fe20008000006 */
        /* <DEDUP_REMOVED lines=20> */
[----:B------:R-:W-:-:S08]  /*1200*/  DFMA R6, R4, R6, -UR4 ;  /* 0x8000000404067e2b */ /* 0x000fd00008000006 */
[----:B------:R-:W-:-:S08]  /*1210*/  DFMA R6, R4, R6, RZ ;  /* 0x000000060406722b */ /* 0x000fd000000000ff */
[----:B------:R-:W-:-:S11]  /*1220*/  DFMA R8, R20, R6, R20 ;  /* 0x000000061408722b */ /* 0x000fd60000000014 */
.L_x_26:
[----:B------:R-:W-:Y:S05]  /*1230*/  BSYNC.RECONVERGENT B0 ;  /* 0x0000000000007941 */ /* 0x000fea0003800200 */
.L_x_24:
[----:B------:R-:W0:Y:S02]  /*1240*/  LDC.64 R4, c[0x0][0x390] ;  /* 0x0000e400ff047b82 */ /* 0x000e240000000a00 */
[----:B0-----:R-:W-:-:S05]  /*1250*/  IMAD.WIDE.U32 R2, R3, 0x8, R4 ;  /* 0x0000000803027825 */ /* 0x001fca00078e0004 */
[----:B------:R-:W-:Y:S01]  /*1260*/  STG.E.64 desc[UR6][R2.64], R8 ;  /* 0x0000000802007986 */ /* 0x000fe2000c101b06 */
[----:B------:R-:W-:Y:S06]  /*1270*/  BAR.SYNC.DEFER_BLOCKING 0x0 ;  /* 0x0000000000007b1d */ /* 0x000fec0000010000 */
[----:B------:R-:W-:Y:S05]  /*1280*/  EXIT ;  /* 0x000000000000794d */ /* 0x000fea0003800000 */
.L_x_27:
        /* <DEDUP_REMOVED lines=15> */
.L_x_130:


//--------------------- .text.A2Core              --------------------------
	.section	.text.A2Core,"ax",@progbits
	.align	128
        .global         A2Core
        .type           A2Core,@function
        .size           A2Core,(.L_x_131 - A2Core)
        .other          A2Core,@"STO_CUDA_ENTRY STV_DEFAULT"
A2Core:
.text.A2Core:
[----:B------:R-:W-:Y:S08]  /*0000*/  LDC R1, c[0x0][0x37c] ;  /* 0x0000df00ff017b82 */ /* 0x000ff00000000800 */
[----:B------:R-:W0:Y:S01]  /*0010*/  LDC.64 R4, c[0x0][0x390] ;  /* 0x0000e400ff047b82 */ /* 0x000e220000000a00 */
[----:B------:R-:W0:Y:S02]  /*0020*/  LDCU.64 UR4, c[0x0][0x358] ;  /* 0x00006b00ff0477ac */ /* 0x000e240008000a00 */
[----:B0-----:R-:W2:Y:S01]  /*0030*/  LDG.E R4, desc[UR4][R4.64] ;  /* 0x0000000404047981 */ /* 0x001ea2000c1e1900 */
[----:B------:R-:W0:Y:S01]  /*0040*/  S2R R3, SR_TID.X ;  /* 0x0000000000037919 */ /* 0x000e220000002100 */
[----:B------:R-:W1:Y:S01]  /*0050*/  S2R R0, SR_CTAID.X ;  /* 0x0000000000007919 */ /* 0x000e620000002500 */
[----:B0-----:R-:W-:Y:S01]  /*0060*/  ISETP.GT.U32.AND P0, PT, R3, 0x9, PT ;  /* 0x000000090300780c */ /* 0x001fe20003f04070 */
[----:B--2---:R-:W-:-:S05]  /*0070*/  IMAD.HI R2, R4, 0x2aaaaaab, RZ ;  /* 0x2aaaaaab04027827 */ /* 0x004fca00078e02ff */
[----:B------:R-:W-:-:S05]  /*0080*/  LEA.HI R7, R2, R2, RZ, 0x1 ;  /* 0x0000000202077211 */ /* 0x000fca00078f08ff */
[----:B------:R-:W-:Y:S02]  /*0090*/  IMAD R7, R7, -0x6, R4 ;  /* 0xfffffffa07077824 */ /* 0x000fe400078e0204 */
[----:B-1----:R-:W-:Y:S05]  /*00a0*/  @P0 BRA `(.L_x_28) ;  /* 0x0000002800d40947 */ /* 0x002fea0003800000 */
[----:B------:R-:W-:-:S13]  /*00b0*/  ISETP.GE.AND P0, PT, R4, 0x5, PT ;  /* 0x000000050400780c */ /* 0x000fda0003f06270 */
[----:B------:R-:W-:Y:S05]  /*00c0*/  @!P0 EXIT ;  /* 0x000000000000894d */ /* 0x000fea0003800000 */
[----:B------:R-:W-:-:S13]  /*00d0*/  ISETP.GT.AND P0, PT, R7, 0x2, PT ;  /* 0x000000020700780c */ /* 0x000fda0003f04270 */
[----:B------:R-:W-:Y:S05]  /*00e0*/  @P0 BRA `(.L_x_29) ;  /* 0x0000001400600947 */ /* 0x000fea0003800000 */
[----:B------:R-:W-:-:S04]  /*00f0*/  VIMNMX.U32 R7, PT, PT, R7, 0x3, PT ;  /* 0x0000000307077848 */ /* 0x000fc80003fe0000 */
[----:B------:R-:W-:-:S04]  /*0100*/  SHF.L.U32 R7, R7, 0x2, RZ ;  /* 0x0000000207077819 */ /* 0x000fc800000006ff */
[----:B------:R-:W0:Y:S02]  /*0110*/  LDC R4, c[0x2][R7] ;  /* 0x0080000007047b82 */ /* 0x000e240000000800 */
[----:B0-----:R-:W-:-:S04]  /*0120*/  SHF.R.S32.HI R5, RZ, 0x1f, R4 ;  /* 0x0000001fff057819 */ /* 0x001fc80000011404 */
.L_x_87:
[----:B------:R-:W-:Y:S05]  /*0130*/  BRX R4 -0x140                                                   (*"BRANCH_TARGETS .L_x_88,.L_x_89,.L_x_90,.L_x_91"*) ;  /* 0xfffffffc04b07949 */ /* 0x000fea000383ffff */
.L_x_90:
[----:B------:R-:W0:Y:S01]  /*0140*/  LDC.64 R10, c[0x0][0x388] ;  /* 0x0000e200ff0a7b82 */ /* 0x000e220000000a00 */
[----:B------:R-:W-:-:S07]  /*0150*/  IMAD R3, R0, 0xa, R3 ;  /* 0x0000000a00037824 */ /* 0x000fce00078e0203 */
[----:B------:R-:W1:Y:S01]  /*0160*/  LDC.64 R8, c[0x0][0x3b8] ;  /* 0x0000ee00ff087b82 */ /* 0x000e620000000a00 */
[----:B0-----:R-:W-:-:S06]  /*0170*/  IMAD.WIDE.U32 R10, R0, 0x8, R10 ;  /* 0x00000008000a7825 */ /* 0x001fcc00078e000a */
[----:B------:R-:W2:Y:S01]  /*0180*/  LDG.E.64 R10, desc[UR4][R10.64] ;  /* 0x000000040a0a7981 */ /* 0x000ea2000c1e1b00 */
[----:B-1----:R-:W-:-:S05]  /*0190*/  IMAD.WIDE.U32 R8, R3, 0x8, R8 ;  /* 0x0000000803087825 */ /* 0x002fca00078e0008 */
        /* <DEDUP_REMOVED lines=12> */
[----:B------:R-:W-:Y:S01]  /*0260*/  MOV R12, 0xf89b6999 ;  /* 0xf89b6999000c7802 */ /* 0x000fe20000000f00 */
[----:B------:R-:W-:Y:S01]  /*0270*/  IMAD.MOV.U32 R13, RZ, RZ, 0x3e928a27 ;  /* 0x3e928a27ff0d7424 */ /* 0x000fe200078e00ff */
[----:B------:R-:W-:Y:S01]  /*0280*/  ISETP.GT.U32.AND P0, PT, R7, 0x40330fc1, PT ;  /* 0x40330fc10700780c */ /* 0x000fe20003f04070 */
[----:B------:R-:W0:Y:S02]  /*0290*/  F2F.F32.F64 R2, R10 ;  /* 0x0000000a00027310 */ /* 0x000e240000301000 */
        /* <DEDUP_REMOVED lines=50> */
.L_x_31:
[----:B------:R-:W-:Y:S01]  /*05c0*/  DMUL R6, R4, R4 ;  /* 0x0000000404067228 */ /* 0x000fe20000000000 */
[----:B------:R-:W-:Y:S01]  /*05d0*/  IMAD.MOV.U32 R8, RZ, RZ, 0x420afc3d ;  /* 0x420afc3dff087424 */ /* 0x000fe200078e00ff */
[----:B------:R-:W-:Y:S01]  /*05e0*/  MOV R9, 0x3f14359f ;  /* 0x3f14359f00097802 */ /* 0x000fe20000000f00 */
[----:B------:R-:W-:Y:S01]  /*05f0*/  UMOV UR6, 0xe2f5e964 ;  /* 0xe2f5e96400067882 */ /* 0x000fe20000000000 */
[----:B------:R-:W-:-:S04]  /*0600*/  UMOV UR7, 0x3ef0bc46 ;  /* 0x3ef0bc4600077882 */ /* 0x000fc80000000000 */
        /* <DEDUP_REMOVED lines=30> */
.L_x_32:
[----:B------:R-:W-:Y:S05]  /*07f0*/  BSYNC.RECONVERGENT B0 ;  /* 0x0000000000007941 */ /* 0x000fea0003800200 */
.L_x_30:
[----:B------:R-:W0:Y:S01]  /*0800*/  LDC.64 R6, c[0x0][0x398] ;  /* 0x0000e600ff067b82 */ /* 0x000e220000000a00 */
[----:B------:R-:W-:-:S04]  /*0810*/  IMAD R3, R0, 0x5a, R3 ;  /* 0x0000005a00037824 */ /* 0x000fc800078e0203 */
[----:B0-----:R-:W-:-:S05]  /*0820*/  IMAD.WIDE.U32 R2, R3, 0x8, R6 ;  /* 0x0000000803027825 */ /* 0x001fca00078e0006 */
[----:B------:R-:W-:Y:S01]  /*0830*/  STG.E.64 desc[UR4][R2.64], R4 ;  /* 0x0000000402007986 */ /* 0x000fe2000c101b04 */
[----:B------:R-:W-:Y:S05]  /*0840*/  EXIT ;  /* 0x000000000000794d */ /* 0x000fea0003800000 */
.L_x_88:
[----:B------:R-:W0:Y:S01]  /*0850*/  LDC.64 R8, c[0x0][0x3a8] ;  /* 0x0000ea00ff087b82 */ /* 0x000e220000000a00 */
[----:B------:R-:W-:-:S07]  /*0860*/  IMAD R3, R0, 0xa, R3 ;  /* 0x0000000a00037824 */ /* 0x000fce00078e0203 */
[----:B------:R-:W1:Y:S01]  /*0870*/  LDC.64 R4, c[0x0][0x388] ;  /* 0x0000e200ff047b82 */ /* 0x000e620000000a00 */
[----:B0-----:R-:W-:-:S04]  /*0880*/  IMAD.WIDE.U32 R8, R3, 0x8, R8 ;  /* 0x0000000803087825 */ /* 0x001fc800078e0008 */
[----:B-1----:R-:W-:Y:S02]  /*0890*/  IMAD.WIDE.U32 R10, R0, 0x8, R4 ;  /* 0x00000008000a7825 */ /* 0x002fe400078e0004 */
[----:B------:R-:W2:Y:S04]  /*08a0*/  LDG.E.64 R4, desc[UR4][R8.64] ;  /* 0x0000000408047981 */ /* 0x000ea8000c1e1b00 */
        /* <DEDUP_REMOVED lines=66> */
.L_x_34:
        /* <DEDUP_REMOVED lines=35> */
.L_x_35:
[----:B------:R-:W-:Y:S05]  /*0f00*/  BSYNC.RECONVERGENT B0 ;  /* 0x0000000000007941 */ /* 0x000fea0003800200 */
.L_x_33:
[----:B------:R-:W0:Y:S01]  /*0f10*/  LDC.64 R6, c[0x0][0x398] ;  /* 0x0000e600ff067b82 */ /* 0x000e220000000a00 */
[----:B------:R-:W-:-:S04]  /*0f20*/  IMAD R3, R0, 0x5a, R3 ;  /* 0x0000005a00037824 */ /* 0x000fc800078e0203 */
[----:B0-----:R-:W-:-:S05]  /*0f30*/  IMAD.WIDE.U32 R6, R3, 0x8, R6 ;  /* 0x0000000803067825 */ /* 0x001fca00078e0006 */
[----:B------:R-:W-:Y:S01]  /*0f40*/  STG.E.64 desc[UR4][R6.64], R4 ;  /* 0x0000000406007986 */ /* 0x000fe2000c101b04 */
[----:B------:R-:W-:Y:S05]  /*0f50*/  EXIT ;  /* 0x000000000000794d */ /* 0x000fea0003800000 */
.L_x_89:
        /* <DEDUP_REMOVED lines=72> */
.L_x_37:
        /* <DEDUP_REMOVED lines=35> */
.L_x_38:
[----:B------:R-:W-:Y:S05]  /*1610*/  BSYNC.RECONVERGENT B0 ;  /* 0x0000000000007941 */ /* 0x000fea0003800200 */
.L_x_36:
[----:B------:R-:W0:Y:S01]  /*1620*/  LDC.64 R6, c[0x0][0x398] ;  /* 0x0000e600ff067b82 */ /* 0x000e220000000a00 */
[----:B------:R-:W-:-:S04]  /*1630*/  IMAD R3, R0, 0x64, R3 ;  /* 0x0000006400037824 */ /* 0x000fc800078e0203 */
[----:B0-----:R-:W-:-:S05]  /*1640*/  IMAD.WIDE.U32 R2, R3, 0x8, R6 ;  /* 0x0000000803027825 */ /* 0x001fca00078e0006 */
[----:B------:R-:W-:Y:S01]  /*1650*/  STG.E.64 desc[UR4][R2.64+0x50], R4 ;  /* 0x0000500402007986 */ /* 0x000fe2000c101b04 */
[----:B------:R-:W-:Y:S05]  /*1660*/  EXIT ;  /* 0x000000000000794d */ /* 0x000fea0003800000 */
.L_x_29:
[----:B------:R-:W-:-:S05]  /*1670*/  IMAD.MOV.U32 R2, RZ, RZ, -0x3 ;  /* 0xfffffffdff027424 */ /* 0x000fca00078e00ff */
[----:B------:R-:W-:-:S04]  /*1680*/  VIADDMNMX.U32 R7, R7, R2, 0x3, PT ;  /* 0x0000000307077446 */ /* 0x000fc80003800002 */
[----:B------:R-:W-:-:S04]  /*1690*/  SHF.L.U32 R7, R7, 0x2, RZ ;  /* 0x0000000207077819 */ /* 0x000fc800000006ff */
[----:B------:R-:W0:Y:S02]  /*16a0*/  LDC R4, c[0x2][R7+0x10] ;  /* 0x0080040007047b82 */ /* 0x000e240000000800 */
[----:B0-----:R-:W-:-:S04]  /*16b0*/  SHF.R.S32.HI R5, RZ, 0x1f, R4 ;  /* 0x0000001fff057819 */ /* 0x001fc80000011404 */
.L_x_92:
[----:B------:R-:W-:Y:S05]  /*16c0*/  BRX R4 -0x16d0                                                  (*"BRANCH_TARGETS .L_x_93,.L_x_94,.L_x_95,.L_x_91"*) ;  /* 0xffffffe8044c7949 */ /* 0x000fea000383ffff */
.L_x_95:
        /* <DEDUP_REMOVED lines=72> */
.L_x_40:
        /* <DEDUP_REMOVED lines=35> */
.L_x_41:
[----:B------:R-:W-:Y:S05]  /*1d80*/  BSYNC.RECONVERGENT B0 ;  /* 0x0000000000007941 */ /* 0x000fea0003800200 */
.L_x_39:
[----:B------:R-:W0:Y:S01]  /*1d90*/  LDC.64 R6, c[0x0][0x398] ;  /* 0x0000e600ff067b82 */ /* 0x000e220000000a00 */
[----:B------:R-:W-:-:S04]  /*1da0*/  IMAD R3, R0, 0x64, R3 ;  /* 0x0000006400037824 */ /* 0x000fc800078e0203 */
[----:B0-----:R-:W-:-:S05]  /*1db0*/  IMAD.WIDE.U32 R6, R3, 0x8, R6 ;  /* 0x0000000803067825 */ /* 0x001fca00078e0006 */
[----:B------:R-:W-:Y:S01]  /*1dc0*/  STG.E.64 desc[UR4][R6.64+0x50], R4 ;  /* 0x0000500406007986 */ /* 0x000fe2000c101b04 */
[----:B------:R-:W-:Y:S05]  /*1dd0*/  EXIT ;  /* 0x000000000000794d */ /* 0x000fea0003800000 */
.L_x_93:
        /* <DEDUP_REMOVED lines=72> */
.L_x_43:
        /* <DEDUP_REMOVED lines=35> */
.L_x_44:
[----:B------:R-:W-:Y:S05]  /*2490*/  BSYNC.RECONVERGENT B0 ;  /* 0x0000000000007941 */ /* 0x000fea0003800200 */
.L_x_42:
[----:B------:R-:W0:Y:S01]  /*24a0*/  LDC.64 R6, c[0x0][0x398] ;  /* 0x0000e600ff067b82 */ /* 0x000e220000000a00 */
[----:B------:R-:W-:-:S04]  /*24b0*/  IMAD R3, R0, 0x64, R3 ;  /* 0x0000006400037824 */ /* 0x000fc800078e0203 */
[----:B0-----:R-:W-:-:S05]  /*24c0*/  IMAD.WIDE.U32 R6, R3, 0x8, R6 ;  /* 0x0000000803067825 */ /* 0x001fca00078e0006 */
[----:B------:R-:W-:Y:S01]  /*24d0*/  STG.E.64 desc[UR4][R6.64+0x50], R4 ;  /* 0x0000500406007986 */ /* 0x000fe2000c101b04 */
[----:B------:R-:W-:Y:S05]  /*24e0*/  EXIT ;  /* 0x000000000000794d */ /* 0x000fea0003800000 */
.L_x_94:
        /* <DEDUP_REMOVED lines=72> */
.L_x_46:
        /* <DEDUP_REMOVED lines=35> */
.L_x_47:
[----:B------:R-:W-:Y:S05]  /*2ba0*/  BSYNC.RECONVERGENT B0 ;  /* 0x0000000000007941 */ /* 0x000fea0003800200 */
.L_x_45:
[----:B------:R-:W0:Y:S01]  /*2bb0*/  LDC.64 R6, c[0x0][0x398] ;  /* 0x0000e600ff067b82 */ /* 0x000e220000000a00 */
[----:B------:R-:W-:-:S04]  /*2bc0*/  IMAD R3, R0, 0x5a, R3 ;  /* 0x0000005a00037824 */ /* 0x000fc800078e0203 */
[----:B0-----:R-:W-:-:S05]  /*2bd0*/  IMAD.WIDE.U32 R6, R3, 0x8, R6 ;  /* 0x0000000803067825 */ /* 0x001fca00078e0006 */
[----:B------:R-:W-:Y:S01]  /*2be0*/  STG.E.64 desc[UR4][R6.64], R4 ;  /* 0x0000000406007986 */ /* 0x000fe2000c101b04 */
[----:B------:R-:W-:Y:S05]  /*2bf0*/  EXIT ;  /* 0x000000000000794d */ /* 0x000fea0003800000 */
.L_x_28:
[----:B------:R-:W-:Y:S02]  /*2c00*/  LOP3.LUT R2, R3, 0xffff, RZ, 0xc0, !PT ;  /* 0x0000ffff03027812 */ /* 0x000fe400078ec0ff */
[----:B------:R-:W-:Y:S02]  /*2c10*/  ISETP.GT.AND P1, PT, R7, 0x2, PT ;  /* 0x000000020700780c */ /* 0x000fe40003f24270 */
[----:B------:R-:W-:Y:S01]  /*2c20*/  LOP3.LUT R4, R4, 0x80000001, RZ, 0xc0, !PT ;  /* 0x8000000104047812 */ /* 0x000fe200078ec0ff */
[----:B------:R-:W-:-:S03]  /*2c30*/  IMAD R2, R2, 0x199a, RZ ;  /* 0x0000199a02027824 */ /* 0x000fc600078e02ff */
[----:B------:R-:W-:Y:S02]  /*2c40*/  ISETP.NE.AND P0, PT, R4, 0x1, PT ;  /* 0x000000010400780c */ /* 0x000fe40003f05270 */
[----:B------:R-:W-:Y:S02]  /*2c50*/  SHF.R.U32.HI R2, RZ, 0x10, R2 ;  /* 0x00000010ff027819 */ /* 0x000fe40000011602 */
[----:B------:R-:W-:Y:S02]  /*2c60*/  SEL R13, RZ, 0x10, P0 ;  /* 0x00000010ff0d7807 */ /* 0x000fe40000000000 */
[----:B------:R-:W-:-:S05]  /*2c70*/  PRMT R2, R2, 0x9910, RZ ;  /* 0x0000991002027816 */ /* 0x000fca00000000ff */
[----:B------:R-:W-:-:S04]  /*2c80*/  IMAD R2, R2, 0xa, RZ ;  /* 0x0000000a02027824 */ /* 0x000fc800078e02ff */
[----:B------:R-:W-:-:S05]  /*2c90*/  IMAD.MOV R2, RZ, RZ, -R2 ;  /* 0x000000ffff027224 */ /* 0x000fca00078e0a02 */
[----:B------:R-:W-:-:S04]  /*2ca0*/  PRMT R2, R2, 0x7710, RZ ;  /* 0x0000771002027816 */ /* 0x000fc800000000ff */
[----:B------:R-:W-:-:S04]  /*2cb0*/  IADD3 R5, PT, PT, R2, R3, RZ ;  /* 0x0000000302057210 */ /* 0x000fc80007ffe0ff */
[----:B------:R-:W-:Y:S01]  /*2cc0*/  LOP3.LUT R5, R5, 0xffff, RZ, 0xc0, !PT ;  /* 0x0000ffff05057812 */ /* 0x000fe200078ec0ff */
[----:B------:R-:W-:Y:S06]  /*2cd0*/  @P1 BRA `(.L_x_48) ;  /* 0x0000000800781947 */ /* 0x000fec0003800000 */
[----:B------:R-:W-:-:S05]  /*2ce0*/  VIMNMX.U32 R7, PT, PT, R7, 0x3, PT ;  /* 0x0000000307077848 */ /* 0x000fca0003fe0000 */
[----:B------:R-:W-:-:S04]  /*2cf0*/  IMAD.SHL.U32 R2, R7, 0x4, RZ ;  /* 0x0000000407027824 */ /* 0x000fc800078e00ff */
[----:B------:R-:W0:Y:S02]  /*2d00*/  LDC R6, c[0x2][R2+0x20] ;  /* 0x0080080002067b82 */ /* 0x000e240000000800 */
[----:B0-----:R-:W-:-:S04]  /*2d10*/  SHF.R.S32.HI R7, RZ, 0x1f, R6 ;  /* 0x0000001fff077819 */ /* 0x001fc80000011406 */
.L_x_97:
[----:B------:R-:W-:Y:S05]  /*2d20*/  BRX R6 -0x2d30                                                  (*"BRANCH_TARGETS .L_x_98,.L_x_99,.L_x_100,.L_x_91"*) ;  /* 0xffffffd006b47949 */ /* 0x000fea000383ffff */
.L_x_100:
[----:B------:R-:W-:Y:S01]  /*2d30*/  ISETP.GT.U32.AND P0, PT, R3, 0x13, PT ;  /* 0x000000130300780c */ /* 0x000fe20003f04070 */
[----:B------:R-:W0:Y:S01]  /*2d40*/  LDCU.64 UR6, c[0x0][0x380] ;  /* 0x00007000ff0677ac */ /* 0x000e220008000a00 */
[----:B------:R-:W-:-:S05]  /*2d50*/  IADD3 R2, PT, PT, R0, R13, RZ ;  /* 0x0000000d00027210 */ /* 0x000fca0007ffe0ff */
[----:B------:R-:W-:-:S05]  /*2d60*/  IMAD R2, R2, 0x5a, RZ ;  /* 0x0000005a02027824 */ /* 0x000fca00078e02ff */
[----:B------:R-:W-:Y:S01]  /*2d70*/  IADD3 R2, P1, PT, R2, R5, RZ ;  /* 0x0000000502027210 */ /* 0x000fe20007f3e0ff */
[----:B------:R-:W1:Y:S01]  /*2d80*/  @!P0 LDC.64 R10, c[0x0][0x3a0] ;  /* 0x0000e800ff0a8b82 */ /* 0x000e620000000a00 */
[----:B------:R-:W-:-:S03]  /*2d90*/  @!P0 IMAD R7, R0, 0xa, R5 ;  /* 0x0000000a00078824 */ /* 0x000fc600078e0205 */
[----:B------:R-:W-:Y:S01]  /*2da0*/  IMAD.X R9, RZ, RZ, RZ, P1 ;  /* 0x000000ffff097224 */ /* 0x000fe200008e06ff */
[----:B0-----:R-:W-:Y:S01]  /*2db0*/  LEA R6, P1, R2, UR6, 0x3 ;  /* 0x0000000602067c11 */ /* 0x001fe2000f8218ff */
[----:B-1----:R-:W-:-:S03]  /*2dc0*/  @!P0 IMAD.WIDE.U32 R10, R7, 0x8, R10 ;  /* 0x00000008070a8825 */ /* 0x002fc600078e000a */
[----:B------:R-:W-:Y:S02]  /*2dd0*/  LEA.HI.X R7, R2, UR7, R9, 0x3, P1 ;  /* 0x0000000702077c11 */ /* 0x000fe400088f1c09 */
[----:B------:R-:W2:Y:S04]  /*2de0*/  @!P0 LDG.E.64 R12, desc[UR4][R10.64] ;  /* 0x000000040a0c8981 */ /* 0x000ea8000c1e1b00 */
[----:B------:R-:W2:Y:S01]  /*2df0*/  @!P0 LDG.E.64 R8, desc[UR4][R6.64+0x140] ;  /* 0x0001400406088981 */ /* 0x000ea2000c1e1b00 */
[----:B------:R-:W-:-:S04]  /*2e00*/  IADD3 R2, PT, PT, R3, -0x14, RZ ;  /* 0xffffffec03027810 */ /* 0x000fc80007ffe0ff */
[----:B------:R-:W-:-:S13]  /*2e10*/  ISETP.GT.U32.AND P1, PT, R2, 0x9, PT ;  /* 0x000000090200780c */ /* 0x000fda0003f24070 */
[----:B------:R-:W0:Y:S01]  /*2e20*/  @!P1 LDC.64 R14, c[0x0][0x3a8] ;  /* 0x0000ea00ff0e9b82 */ /* 0x000e220000000a00 */
[----:B------:R-:W-:-:S04]  /*2e30*/  @!P1 IMAD R17, R0, 0xa, R5 ;  /* 0x0000000a00119824 */ /* 0x000fc800078e0205 */
[----:B0-----:R-:W-:Y:S01]  /*2e40*/  @!P1 IMAD.WIDE.U32 R14, R17, 0x8, R14 ;  /* 0x00000008110e9825 */ /* 0x001fe200078e000e */
[----:B--2---:R-:W-:-:S07]  /*2e50*/  @!P0 DADD R8, R8, R12 ;  /* 0x0000000008088229 */ /* 0x004fce000000000c */
[----:B------:R0:W-:Y:S04]  /*2e60*/  @!P0 STG.E.64 desc[UR4][R10.64], R8 ;  /* 0x000000080a008986 */ /* 0x0001e8000c101b04 */
[----:B------:R-:W2:Y:S04]  /*2e70*/  @!P1 LDG.E.64 R12, desc[UR4][R6.64+0x1d0] ;  /* 0x0001d004060c9981 */ /* 0x000ea8000c1e1b00 */
[----:B------:R-:W2:Y:S01]  /*2e80*/  @!P1 LDG.E.64 R16, desc[UR4][R14.64] ;  /* 0x000000040e109981 */ /* 0x000ea2000c1e1b00 */
[----:B------:R-:W-:-:S05]  /*2e90*/  VIADD R2, R3, 0xffffffe2 ;  /* 0xffffffe203027836 */ /* 0x000fca0000000000 */
[----:B------:R-:W-:Y:S02]  /*2ea0*/  ISETP.GT.U32.AND P0, PT, R2, 0x9, PT ;  /* 0x000000090200780c */ /* 0x000fe40003f04070 */
[----:B------:R-:W-:-:S11]  /*2eb0*/  IADD3 R2, PT, PT, R3, -0x28, RZ ;  /* 0xffffffd803027810 */ /* 0x000fd60007ffe0ff */
[----:B------:R-:W1:Y:S01]  /*2ec0*/  @!P0 LDC.64 R18, c[0x0][0x3b0] ;  /* 0x0000ec00ff128b82 */ /* 0x000e620000000a00 */
[----:B--2---:R-:W-:-:S07]  /*2ed0*/  @!P1 DADD R12, R12, R16 ;  /* 0x000000000c0c9229 */ /* 0x004fce0000000010 */
[----:B------:R2:W-:Y:S04]  /*2ee0*/  @!P1 STG.E.64 desc[UR4][R14.64], R12 ;  /* 0x0000000c0e009986 */ /* 0x0005e8000c101b04 */
[----:B------:R-:W3:Y:S01]  /*2ef0*/  @!P0 LDG.E.64 R16, desc[UR4][R6.64+0x260] ;  /* 0x0002600406108981 */ /* 0x000ee2000c1e1b00 */
[----:B------:R-:W-:Y:S01]  /*2f00*/  ISETP.GT.U32.AND P1, PT, R2, 0x9, PT ;  /* 0x000000090200780c */ /* 0x000fe20003f24070 */
[----:B0-----:R-:W-:-:S04]  /*2f10*/  @!P0 IMAD R9, R0, 0xa, R5 ;  /* 0x0000000a00098824 */ /* 0x001fc800078e0205 */
[----:B-1----:R-:W-:-:S08]  /*2f20*/  @!P0 IMAD.WIDE.U32 R8, R9, 0x8, R18 ;  /* 0x0000000809088825 */ /* 0x002fd000078e0012 */
[----:B------:R-:W0:Y:S01]  /*2f30*/  @!P1 LDC.64 R10, c[0x0][0x3c0] ;  /* 0x0000f000ff0a9b82 */ /* 0x000e220000000a00 */
[----:B------:R-:W-:-:S04]  /*2f40*/  @!P1 IMAD R21, R0, 0xa, R5 ;  /* 0x0000000a00159824 */ /* 0x000fc800078e0205 */
[----:B0-----:R-:W-:Y:S01]  /*2f50*/  @!P1 IMAD.WIDE.U32 R18, R21, 0x8, R10 ;  /* 0x0000000815129825 */ /* 0x001fe200078e000a */
[----:B---3--:R0:W-:Y:S04]  /*2f60*/  @!P0 STG.E.64 desc[UR4][R8.64], R16 ;  /* 0x0000001008008986 */ /* 0x0081e8000c101b04 */
[----:B------:R-:W3:Y:S04]  /*2f70*/  @!P1 LDG.E.64 R10, desc[UR4][R6.64+0x20] ;  /* 0x00002004060a9981 */ /* 0x000ee8000c1e1b00 */
[----:B--2---:R-:W3:Y:S01]  /*2f80*/  @!P1 LDG.E.64 R12, desc[UR4][R18.64] ;  /* 0x00000004120c9981 */ /* 0x004ee2000c1e1b00 */
[----:B------:R-:W-:-:S05]  /*2f90*/  VIADD R3, R3, 0xffffffce ;  /* 0xffffffce03037836 */ /* 0x000fca0000000000 */
[----:B------:R-:W-:Y:S01]  /*2fa0*/  ISETP.GT.U32.AND P0, PT, R3, 0x9, PT ;  /* 0x000000090300780c */ /* 0x000fe20003f04070 */
[----:B---3--:R-:W-:-:S07]  /*2fb0*/  @!P1 DADD R10, R10, R12 ;  /* 0x000000000a0a9229 */ /* 0x008fce000000000c */
[----:B------:R0:W-:Y:S05]  /*2fc0*/  @!P1 STG.E.64 desc[UR4][R18.64], R10 ;  /* 0x0000000a12009986 */ /* 0x0001ea000c101b04 */
[----:B------:R-:W-:Y:S05]  /*2fd0*/  @P0 EXIT ;  /* 0x000000000000094d */ /* 0x000fea0003800000 */
[----:B------:R-:W1:Y:S01]  /*2fe0*/  LDC.64 R2, c[0x0][0x3c8] ;  /* 0x0000f200ff027b82 */ /* 0x000e620000000a00 */
[----:B------:R-:W-:Y:S01]  /*2ff0*/  IMAD R5, R0, 0xa, R5 ;  /* 0x0000000a00057824 */ /* 0x000fe200078e0205 */
[----:B------:R-:W2:Y:S03]  /*3000*/  LDG.E.64 R6, desc[UR4][R6.64+0xb0] ;  /* 0x0000b00406067981 */ /* 0x000ea6000c1e1b00 */
[----:B-1----:R-:W-:-:S05]  /*3010*/  IMAD.WIDE.U32 R2, R5, 0x8, R2 ;  /* 0x0000000805027825 */ /* 0x002fca00078e0002 */
[----:B------:R-:W2:Y:S02]  /*3020*/  LDG.E.64 R4, desc[UR4][R2.64] ;  /* 0x0000000402047981 */ /* 0x000ea4000c1e1b00 */
[----:B--2---:R-:W-:-:S07]  /*3030*/  DADD R4, R6, R4 ;  /* 0x0000000006047229 */ /* 0x004fce0000000004 */
[----:B------:R-:W-:Y:S01]  /*3040*/  STG.E.64 desc[UR4][R2.64], R4 ;  /* 0x0000000402007986 */ /* 0x000fe2000c101b04 */
[----:B------:R-:W-:Y:S05]  /*3050*/  EXIT ;  /* 0x000000000000794d */ /* 0x000fea0003800000 */
.L_x_98:
[----:B------:R-:W0:Y:S01]  /*3060*/  LDCU.64 UR6, c[0x0][0x380] ;  /* 0x00007000ff0677ac */ /* 0x000e220008000a00 */
[----:B------:R-:W-:Y:S02]  /*3070*/  IADD3 R13, PT, PT, R0, R13, RZ ;  /* 0x0000000d000d7210 */ /* 0x000fe40007ffe0ff */
[----:B------:R-:W-:-:S03]  /*3080*/  ISETP.GT.U32.AND P1, PT, R3, 0x13, PT ;  /* 0x000000130300780c */ /* 0x000fc60003f24070 */
[----:B------:R-:W-:-:S05]  /*3090*/  IMAD R2, R13, 0x5a, RZ ;  /* 0x0000005a0d027824 */ /* 0x000fca00078e02ff */
[----:B------:R-:W-:-:S05]  /*30a0*/  IADD3 R2, P0, PT, R2, R5, RZ ;  /* 0x0000000502027210 */ /* 0x000fca0007f1e0ff */
[----:B------:R-:W-:Y:S01]  /*30b0*/  IMAD.X R7, RZ, RZ, RZ, P0 ;  /* 0x000000ffff077224 */ /* 0x000fe200000e06ff */
[----:B------:R-:W1:Y:S01]  /*30c0*/  @!P1 LDC.64 R10, c[0x0][0x3a0] ;  /* 0x0000e800ff0a9b82 */ /* 0x000e620000000a00 */
[----:B0-----:R-:W-:-:S04]  /*30d0*/  LEA R6, P0, R2, UR6, 0x3 ;  /* 0x0000000602067c11 */ /* 0x001fc8000f8018ff */
[----:B------:R-:W-:-:S05]  /*30e0*/  LEA.HI.X R7, R2, UR7, R7, 0x3, P0 ;  /* 0x0000000702077c11 */ /* 0x000fca00080f1c07 */
[----:B------:R-:W2:Y:S01]  /*30f0*/  @!P1 LDG.E.64 R8, desc[UR4][R6.64+0x260] ;  /* 0x0002600406089981 */ /* 0x000ea2000c1e1b00 */
[----:B------:R-:W-:Y:S01]  /*3100*/  IADD3 R2, PT, PT, R3, -0x14, RZ ;  /* 0xffffffec03027810 */ /* 0x000fe20007ffe0ff */
[----:B------:R-:W-:-:S03]  /*3110*/  @!P1 IMAD R17, R0, 0xa, R5 ;  /* 0x0000000a00119824 */ /* 0x000fc600078e0205 */
[----:B------:R-:W-:Y:S01]  /*3120*/  ISETP.GT.U32.AND P0, PT, R2, 0x9, PT ;  /* 0x000000090200780c */ /* 0x000fe20003f04070 */
[----:B-1----:R-:W-:-:S12]  /*3130*/  @!P1 IMAD.WIDE.U32 R16, R17, 0x8, R10 ;  /* 0x0000000811109825 */ /* 0x002fd800078e000a */
[----:B------:R-:W0:Y:S01]  /*3140*/  @!P0 LDC.64 R12, c[0x0][0x3b0] ;  /* 0x0000ec00ff0c8b82 */ /* 0x000e220000000a00 */
[----:B------:R-:W-:-:S04]  /*3150*/  @!P0 IMAD R19, R0, 0xa, R5 ;  /* 0x0000000a00138824 */ /* 0x000fc800078e0205 */
[----:B0-----:R-:W-:Y:S01]  /*3160*/  @!P0 IMAD.WIDE.U32 R18, R19, 0x8, R12 ;  /* 0x0000000813128825 */ /* 0x001fe200078e000c */
[----:B--2---:R0:W-:Y:S04]  /*3170*/  @!P1 STG.E.64 desc[UR4][R16.64], R8 ;  /* 0x0000000810009986 */ /* 0x0041e8000c101b04 */
[----:B------:R-:W2:Y:S04]  /*3180*/  @!P0 LDG.E.64 R10, desc[UR4][R6.64+0x20] ;  /* 0x00002004060a8981 */ /* 0x000ea8000c1e1b00 */
[----:B------:R-:W2:Y:S01]  /*3190*/  @!P0 LDG.E.64 R12, desc[UR4][R18.64] ;  /* 0x00000004120c8981 */ /* 0x000ea2000c1e1b00 */
[----:B------:R-:W-:-:S05]  /*31a0*/  VIADD R2, R3, 0xffffffe2 ;  /* 0xffffffe203027836 */ /* 0x000fca0000000000 */
[----:B------:R-:W-:-:S13]  /*31b0*/  ISETP.GT.U32.AND P1, PT, R2, 0x9, PT ;  /* 0x000000090200780c */ /* 0x000fda0003f24070 */
[----:B------:R-:W1:Y:S01]  /*31c0*/  @!P1 LDC.64 R14, c[0x0][0x3b8] ;  /* 0x0000ee00ff0e9b82 */ /* 0x000e620000000a00 */
[----:B------:R-:W-:-:S04]  /*31d0*/  @!P1 IMAD R21, R0, 0xa, R5 ;  /* 0x0000000a00159824 */ /* 0x000fc800078e0205 */
[----:B-1----:R-:W-:Y:S01]  /*31e0*/  @!P1 IMAD.WIDE.U32 R14, R21, 0x8, R14 ;  /* 0x00000008150e9825 */ /* 0x002fe200078e000e */
[----:B--2---:R-:W-:-:S07]  /*31f0*/  @!P0 DADD R10, R10, R12 ;  /* 0x000000000a0a8229 */ /* 0x004fce000000000c */
[----:B------:R1:W-:Y:S04]  /*3200*/  @!P0 STG.E.64 desc[UR4][R18.64], R10 ;  /* 0x0000000a12008986 */ /* 0x0003e8000c101b04 */
[----:B------:R-:W2:Y:S04]  /*3210*/  @!P1 LDG.E.64 R12, desc[UR4][R6.64+0xb0] ;  /* 0x0000b004060c9981 */ /* 0x000ea8000c1e1b00 */
[----:B0-----:R-:W2:Y:S01]  /*3220*/  @!P1 LDG.E.64 R8, desc[UR4][R14.64] ;  /* 0x000000040e089981 */ /* 0x001ea2000c1e1b00 */
        /* <DEDUP_REMOVED lines=8> */
[----:B-1----:R-:W2:Y:S01]  /*32b0*/  @!P0 LDG.E.64 R10, desc[UR4][R16.64] ;  /* 0x00000004100a8981 */ /* 0x002ea2000c1e1b00 */
[----:B------:R-:W-:-:S05]  /*32c0*/  VIADD R3, R3, 0xffffffce ;  /* 0xffffffce03037836 */ /* 0x000fca0000000000 */
[----:B------:R-:W-:Y:S01]  /*32d0*/  ISETP.GT.U32.AND P1, PT, R3, 0x9, PT ;  /* 0x000000090300780c */ /* 0x000fe20003f24070 */
[----:B--2---:R-:W-:-:S07]  /*32e0*/  @!P0 DADD R10, R12, R10 ;  /* 0x000000000c0a8229 */ /* 0x004fce000000000a */
        /* <DEDUP_REMOVED lines=10> */
.L_x_99:
        /* <DEDUP_REMOVED lines=8> */
[----:B0-----:R-:W-:-:S04]  /*3410*/  LEA R6, P0, R2, UR6, 0x3 ;  /* 0x0000000602067c11 */ /* 0x001fc8000f8018ff */
[----:B------:R-:W-:Y:S01]  /*3420*/  LEA.HI.X R7, R2, UR7, R7, 0x3, P0 ;  /* 0x0000000702077c11 */ /* 0x000fe200080f1c07 */
[----:B-1----:R-:W-:-:S04]  /*3430*/  @!P1 IMAD.WIDE.U32 R12, R13, 0x8, R8 ;  /* 0x000000080d0c9825 */ /* 0x002fc800078e0008 */
[----:B------:R-:W2:Y:S04]  /*3440*/  @!P1 LDG.E.64 R8, desc[UR4][R6.64+0x1d0] ;  /* 0x0001d00406089981 */ /* 0x000ea8000c1e1b00 */
[----:B------:R-:W2:Y:S01]  /*3450*/  @!P1 LDG.E.64 R10, desc[UR4][R12.64] ;  /* 0x000000040c0a9981 */ /* 0x000ea2000c1e1b00 */
[----:B------:R-:W-:-:S04]  /*3460*/  IADD3 R2, PT, PT, R3, -0x14, RZ ;  /* 0xffffffec03027810 */ /* 0x000fc80007ffe0ff */
[----:B------:R-:W-:Y:S01]  /*3470*/  ISETP.GT.U32.AND P0, PT, R2, 0x9, PT ;  /* 0x000000090200780c */ /* 0x000fe20003f04070 */
[----:B------:R-:W-:-:S12]  /*3480*/  VIADD R2, R3, 0xffffffe2 ;  /* 0xffffffe203027836 */ /* 0x000fd80000000000 */
[----:B------:R-:W0:Y:S01]  /*3490*/  @!P0 LDC.64 R14, c[0x0][0x3a8] ;  /* 0x0000ea00ff0e8b82 */ /* 0x000e220000000a00 */
[----:B--2---:R-:W-:-:S07]  /*34a0*/  @!P1 DADD R8, R8, R10 ;  /* 0x0000000008089229 */ /* 0x004fce000000000a */
[----:B------:R1:W-:Y:S04]  /*34b0*/  @!P1 STG.E.64 desc[UR4][R12.64], R8 ;  /* 0x000000080c009986 */ /* 0x0003e8000c101b04 */
[----:B------:R-:W2:Y:S01]  /*34c0*/  @!P0 LDG.E.64 R10, desc[UR4][R6.64+0x260] ;  /* 0x00026004060a8981 */ /* 0x000ea2000c1e1b00 */
[----:B------:R-:W-:-:S13]  /*34d0*/  ISETP.GT.U32.AND P1, PT, R2, 0x9, PT ;  /* 0x000000090200780c */ /* 0x000fda0003f24070 */
[----:B------:R-:W3:Y:S01]  /*34e0*/  @!P1 LDC.64 R16, c[0x0][0x3b8] ;  /* 0x0000ee00ff109b82 */ /* 0x000ee20000000a00 */
[C-C-:B------:R-:W-:Y:S02]  /*34f0*/  @!P0 IMAD R19, R0.reuse, 0xa, R5.reuse ;  /* 0x0000000a00138824 */ /* 0x140fe400078e0205 */
[----:B------:R-:W-:Y:S02]  /*3500*/  @!P1 IMAD R21, R0, 0xa, R5 ;  /* 0x0000000a00159824 */ /* 0x000fe400078e0205 */
[----:B0-----:R-:W-:-:S04]  /*3510*/  @!P0 IMAD.WIDE.U32 R14, R19, 0x8, R14 ;  /* 0x00000008130e8825 */ /* 0x001fc800078e000e */
[----:B---3--:R-:W-:Y:S01]  /*3520*/  @!P1 IMAD.WIDE.U32 R16, R21, 0x8, R16 ;  /* 0x0000000815109825 */ /* 0x008fe200078e0010 */
[----:B--2---:R0:W-:Y:S04]  /*3530*/  @!P0 STG.E.64 desc[UR4][R14.64], R10 ;  /* 0x0000000a0e008986 */ /* 0x0041e8000c101b04 */
[----:B-1----:R-:W2:Y:S04]  /*3540*/  @!P1 LDG.E.64 R8, desc[UR4][R6.64+0x20] ;  /* 0x0000200406089981 */ /* 0x002ea8000c1e1b00 */
[----:B------:R-:W2:Y:S01]  /*3550*/  @!P1 LDG.E.64 R12, desc[UR4][R16.64] ;  /* 0x00000004100c9981 */ /* 0x000ea2000c1e1b00 */
[----:B------:R-:W-:-:S04]  /*3560*/  IADD3 R2, PT, PT, R3, -0x28, RZ ;  /* 0xffffffd803027810 */ /* 0x000fc80007ffe0ff */
        /* <DEDUP_REMOVED lines=8> */
[----:B------:R-:W-:-:S05]  /*35f0*/  VIADD R3, R3, 0xffffffce ;  /* 0xffffffce03037836 */ /* 0x000fca0000000000 */
[----:B------:R-:W-:Y:S01]  /*3600*/  ISETP.GT.U32.AND P1, PT, R3, 0x9, PT ;  /* 0x000000090300780c */ /* 0x000fe20003f24070 */
[----:B--2---:R-:W-:-:S07]  /*3610*/  @!P0 DADD R10, R12, R10 ;  /* 0x000000000c0a8229 */ /* 0x004fce000000000a */
[----:B------:R1:W-:Y:S05]  /*3620*/  @!P0 STG.E.64 desc[UR4][R18.64], R10 ;  /* 0x0000000a12008986 */ /* 0x0003ea000c101b04 */
[----:B------:R-:W-:Y:S05]  /*3630*/  @P1 EXIT ;  /* 0x000000000000194d */ /* 0x000fea0003800000 */
[----:B------:R-:W0:Y:S01]  /*3640*/  LDC.64 R2, c[0x0][0x3c8] ;  /* 0x0000f200ff027b82 */ /* 0x000e220000000a00 */
[----:B------:R-:W-:Y:S01]  /*3650*/  IMAD R5, R0, 0xa, R5 ;  /* 0x0000000a00057824 */ /* 0x000fe200078e0205 */
[----:B------:R-:W2:Y:S03]  /*3660*/  LDG.E.64 R6, desc[UR4][R6.64+0x140] ;  /* 0x0001400406067981 */ /* 0x000ea6000c1e1b00 */
[----:B0-----:R-:W-:-:S05]  /*3670*/  IMAD.WIDE.U32 R4, R5, 0x8, R2 ;  /* 0x0000000805047825 */ /* 0x001fca00078e0002 */
[----:B------:R-:W2:Y:S02]  /*3680*/  LDG.E.64 R2, desc[UR4][R4.64] ;  /* 0x0000000404027981 */ /* 0x000ea4000c1e1b00 */
[----:B--2---:R-:W-:-:S07]  /*3690*/  DADD R2, R6, R2 ;  /* 0x0000000006027229 */ /* 0x004fce0000000002 */
[----:B------:R-:W-:Y:S01]  /*36a0*/  STG.E.64 desc[UR4][R4.64], R2 ;  /* 0x0000000204007986 */ /* 0x000fe2000c101b04 */
[----:B------:R-:W-:Y:S05]  /*36b0*/  EXIT ;  /* 0x000000000000794d */ /* 0x000fea0003800000 */
.L_x_48:
[----:B------:R-:W-:-:S04]  /*36c0*/  MOV R2, 0xfffffffd ;  /* 0xfffffffd00027802 */ /* 0x000fc80000000f00 */
[----:B------:R-:W-:-:S04]  /*36d0*/  VIADDMNMX.U32 R2, R7, R2, 0x3, PT ;  /* 0x0000000307027446 */ /* 0x000fc80003800002 */
[----:B------:R-:W-:-:S04]  /*36e0*/  SHF.L.U32 R2, R2, 0x2, RZ ;  /* 0x0000000202027819 */ /* 0x000fc800000006ff */
[----:B------:R-:W0:Y:S02]  /*36f0*/  LDC R6, c[0x2][R2+0x30] ;  /* 0x00800c0002067b82 */ /* 0x000e240000000800 */
[----:B0-----:R-:W-:-:S04]  /*3700*/  SHF.R.S32.HI R7, RZ, 0x1f, R6 ;  /* 0x0000001fff077819 */ /* 0x001fc80000011406 */
.L_x_102:
[----:B------:R-:W-:Y:S05]  /*3710*/  BRX R6 -0x3720                                                  (*"BRANCH_TARGETS .L_x_103,.L_x_104,.L_x_105,.L_x_91"*) ;  /* 0xffffffc806387949 */ /* 0x000fea000383ffff */
.L_x_105:
[----:B------:R-:W-:Y:S01]  /*3720*/  ISETP.GT.U32.AND P1, PT, R3, 0x13, PT ;  /* 0x000000130300780c */ /* 0x000fe20003f24070 */
[----:B------:R-:W0:Y:S01]  /*3730*/  LDCU.64 UR6, c[0x0][0x380] ;  /* 0x00007000ff0677ac */ /* 0x000e220008000a00 */
[----:B------:R-:W-:-:S04]  /*3740*/  IMAD.IADD R13, R0, 0x1, R13 ;  /* 0x00000001000d7824 */ /* 0x000fc800078e020d */
[----:B------:R-:W-:-:S05]  /*3750*/  IMAD R2, R13, 0x5a, RZ ;  /* 0x0000005a0d027824 */ /* 0x000fca00078e02ff */
[----:B------:R-:W-:Y:S02]  /*3760*/  IADD3 R2, P0, PT, R2, R5, RZ ;  /* 0x0000000502027210 */ /* 0x000fe40007f1e0ff */
[----:B------:R-:W1:Y:S01]  /*3770*/  @!P1 LDC.64 R8, c[0x0][0x3a8] ;  /* 0x0000ea00ff089b82 */ /* 0x000e620000000a00 */
[----:B------:R-:W-:Y:S01]  /*3780*/  @!P1 IMAD R15, R0, 0xa, R5 ;  /* 0x0000000a000f9824 */ /* 0x000fe200078e0205 */
[----:B------:R-:W-:Y:S02]  /*3790*/  IADD3.X R7, PT, PT, RZ, RZ, RZ, P0, !PT ;  /* 0x000000ffff077210 */ /* 0x000fe400007fe4ff */
[----:B0-----:R-:W-:-:S04]  /*37a0*/  LEA R6, P0, R2, UR6, 0x3 ;  /* 0x0000000602067c11 */ /* 0x001fc8000f8018ff */
[----:B------:R-:W-:Y:S01]  /*37b0*/  LEA.HI.X R7, R2, UR7, R7, 0x3, P0 ;  /* 0x0000000702077c11 */ /* 0x000fe200080f1c07 */
[----:B-1----:R-:W-:-:S04]  /*37c0*/  @!P1 IMAD.WIDE.U32 R14, R15, 0x8, R8 ;  /* 0x000000080f0e9825 */ /* 0x002fc800078e0008 */
        /* <DEDUP_REMOVED lines=29> */
[----:B------:R-:W-:-:S04]  /*39a0*/  IADD3 R3, PT, PT, R3, -0x32, RZ ;  /* 0xffffffce03037810 */ /* 0x000fc80007ffe0ff */
[----:B------:R-:W-:Y:S01]  /*39b0*/  ISETP.GT.U32.AND P1, PT, R3, 0x9, PT ;  /* 0x000000090300780c */ /* 0x000fe20003f24070 */
[----:B--2---:R-:W-:-:S07]  /*39c0*/  @!P0 DADD R10, R12, R10 ;  /* 0x000000000c0a8229 */ /* 0x004fce000000000a */
[----:B------:R0:W-:Y:S05]  /*39d0*/  @!P0 STG.E.64 desc[UR4][R14.64], R10 ;  /* 0x0000000a0e008986 */ /* 0x0001ea000c101b04 */
[----:B------:R-:W-:Y:S05]  /*39e0*/  @P1 EXIT ;  /* 0x000000000000194d */ /* 0x000fea0003800000 */
[----:B------:R-:W2:Y:S01]  /*39f0*/  LDG.E.64 R6, desc[UR4][R6.64+0x260] ;  /* 0x0002600406067981 */ /* 0x000ea2000c1e1b00 */
[----:B------:R-:W1:Y:S01]  /*3a00*/  LDC.64 R2, c[0x0][0x3c8] ;  /* 0x0000f200ff027b82 */ /* 0x000e620000000a00 */
[----:B------:R-:W-:-:S04]  /*3a10*/  IMAD R5, R0, 0xa, R5 ;  /* 0x0000000a00057824 */ /* 0x000fc800078e0205 */
[----:B-1----:R-:W-:-:S05]  /*3a20*/  IMAD.WIDE.U32 R2, R5, 0x8, R2 ;  /* 0x0000000805027825 */ /* 0x002fca00078e0002 */
[----:B--2---:R-:W-:Y:S01]  /*3a30*/  STG.E.64 desc[UR4][R2.64], R6 ;  /* 0x0000000602007986 */ /* 0x004fe2000c101b04 */
[----:B------:R-:W-:Y:S05]  /*3a40*/  EXIT ;  /* 0x000000000000794d */ /* 0x000fea0003800000 */
.L_x_103:
        /* <DEDUP_REMOVED lines=34> */
[----:B--2---:R-:W-:-:S07]  /*3c70*/  @!P1 DADD R8, R12, R8 ;  /* 0x000000000c089229 */ /* 0x004fce0000000008 */
[----:B------:R1:W-:Y:S04]  /*3c80*/  @!P1 STG.E.64 desc[UR4][R18.64], R8 ;  /* 0x0000000812009986 */ /* 0x0003e8000c101b04 */
[----:B------:R-:W2:Y:S01]  /*3c90*/  @!P0 LDG.E.64 R12, desc[UR4][R6.64+0x260] ;  /* 0x00026004060c8981 */ /* 0x000ea2000c1e1b00 */
[----:B------:R-:W-:Y:S01]  /*3ca0*/  IADD3 R2, PT, PT, R3, -0x32, RZ ;  /* 0xffffffce03027810 */ /* 0x000fe20007ffe0ff */
[----:B------:R-:W-:-:S03]  /*3cb0*/  @!P0 IMAD R3, R0, 0xa, R5 ;  /* 0x0000000a00038824 */ /* 0x000fc600078e0205 */
[----:B------:R-:W-:Y:S01]  /*3cc0*/  ISETP.GT.U32.AND P1, PT, R2, 0x9, PT ;  /* 0x000000090200780c */ /* 0x000fe20003f24070 */
[----:B0-----:R-:W-:-:S05]  /*3cd0*/  @!P0 IMAD.WIDE.U32 R14, R3, 0x8, R14 ;  /* 0x00000008030e8825 */ /* 0x001fca00078e000e */
[----:B--2---:R1:W-:Y:S07]  /*3ce0*/  @!P0 STG.E.64 desc[UR4][R14.64], R12 ;  /* 0x0000000c0e008986 */ /* 0x0043ee000c101b04 */
        /* <DEDUP_REMOVED lines=9> */
.L_x_104:
        /* <DEDUP_REMOVED lines=49> */
[----:B--2---:R1:W-:Y:S02]  /*4090*/  STG.E.64 desc[UR4][R2.64], R6 ;  /* 0x0000000602007986 */ /* 0x0043e4000c101b04 */
.L_x_91:
[----:B------:R-:W-:Y:S05]  /*40a0*/  EXIT ;  /* 0x000000000000794d */ /* 0x000fea0003800000 */
.L_x_49:
        /* <DEDUP_REMOVED lines=13> */
.L_x_131:


//--------------------- .text.Partial2Core        --------------------------
	.section	.text.Partial2Core,"ax",@progbits
	.align	128
        .global         Partial2Core
        .type           Partial2Core,@function
        .size           Partial2Core,(.L_x_132 - Partial2Core)
        .other          Partial2Core,@"STO_CUDA_ENTRY STV_DEFAULT"
Partial2Core:
.text.Partial2Core:
[----:B------:R-:W-:Y:S08]  /*0000*/  LDC R1, c[0x0][0x37c] ;  /* 0x0000df00ff017b82 */ /* 0x000ff00000000800 */
[----:B------:R-:W0:Y:S01]  /*0010*/  LDC.64 R2, c[0x0][0x398] ;  /* 0x0000e600ff027b82 */ /* 0x000e220000000a00 */
[----:B------:R-:W0:Y:S02]  /*0020*/  LDCU.64 UR4, c[0x0][0x358] ;  /* 0x00006b00ff0477ac */ /* 0x000e240008000a00 */
[----:B0-----:R0:W2:Y:S01]  /*0030*/  LDG.E R0, desc[UR4][R2.64] ;  /* 0x0000000402007981 */ /* 0x0010a2000c1e1900 */
[----:B------:R-:W1:Y:S01]  /*0040*/  S2R R6, SR_TID.X ;  /* 0x0000000000067919 */ /* 0x000e620000002100 */
[----:B------:R-:W3:Y:S01]  /*0050*/  S2R R15, SR_CTAID.X ;  /* 0x00000000000f7919 */ /* 0x000ee20000002500 */
[----:B-1----:R-:W-:-:S05]  /*0060*/  LOP3.LUT R4, R6, 0xffff, RZ, 0xc0, !PT ;  /* 0x0000ffff06047812 */ /* 0x002fca00078ec0ff */
[----:B------:R-:W-:-:S05]  /*0070*/  IMAD R4, R4, 0xa3e, RZ ;  /* 0x00000a3e04047824 */ /* 0x000fca00078e02ff */
[----:B------:R-:W-:-:S04]  /*0080*/  SHF.R.U32.HI R8, RZ, 0x10, R4 ;  /* 0x00000010ff087819 */ /* 0x000fc80000011604 */
[C---:B------:R-:W-:Y:S01]  /*0090*/  PRMT R4, R8.reuse, 0x9910, RZ ;  /* 0x0000991008047816 */ /* 0x040fe200000000ff */
[----:B------:R-:W-:-:S04]  /*00a0*/  VIADD R13, R8, 0x10 ;  /* 0x00000010080d7836 */ /* 0x000fc80000000000 */
[----:B------:R-:W-:-:S04]  /*00b0*/  IMAD R4, R4, 0x19, RZ ;  /* 0x0000001904047824 */ /* 0x000fc800078e02ff */
[----:B------:R-:W-:-:S05]  /*00c0*/  IMAD.MOV R4, RZ, RZ, -R4 ;  /* 0x000000ffff047224 */ /* 0x000fca00078e0a04 */
[----:B------:R-:W-:Y:S02]  /*00d0*/  PRMT R9, R4, 0x7710, RZ ;  /* 0x0000771004097816 */ /* 0x000fe400000000ff */
[----:B------:R-:W1:Y:S03]  /*00e0*/  LDC.64 R4, c[0x0][0x380] ;  /* 0x0000e000ff047b82 */ /* 0x000e660000000a00 */
[----:B------:R-:W-:-:S05]  /*00f0*/  IMAD.IADD R9, R9, 0x1, R6 ;  /* 0x0000000109097824 */ /* 0x000fca00078e0206 */
[----:B0-----:R-:W-:Y:S01]  /*0100*/  PRMT R2, R9, 0x9910, RZ ;  /* 0x0000991009027816 */ /* 0x001fe200000000ff */
[----:B------:R-:W0:Y:S04]  /*0110*/  LDC.64 R6, c[0x0][0x390] ;  /* 0x0000e400ff067b82 */ /* 0x000e280000000a00 */
[----:B------:R-:W-:-:S05]  /*0120*/  IMAD R2, R2, 0x34, RZ ;  /* 0x0000003402027824 */ /* 0x000fca00078e02ff */
[----:B------:R-:W-:-:S04]  /*0130*/  LOP3.LUT R2, R2, 0xffff, RZ, 0xc0, !PT ;  /* 0x0000ffff02027812 */ /* 0x000fc800078ec0ff */
[----:B------:R-:W-:-:S04]  /*0140*/  SHF.R.U32.HI R2, RZ, 0x8, R2 ;  /* 0x00000008ff027819 */ /* 0x000fc80000011602 */
[----:B------:R-:W-:-:S05]  /*0150*/  PRMT R11, R2, 0x9910, RZ ;  /* 0x00009910020b7816 */ /* 0x000fca00000000ff */
[C---:B------:R-:W-:Y:S02]  /*0160*/  IMAD R2, R11.reuse, 0x5, RZ ;  /* 0x000000050b027824 */ /* 0x040fe400078e02ff */
[----:B------:R-:W-:Y:S02]  /*0170*/  IMAD R11, R11, 0x12, RZ ;  /* 0x000000120b0b7824 */ /* 0x000fe400078e02ff */
[----:B------:R-:W-:-:S03]  /*0180*/  IMAD.MOV R10, RZ, RZ, -R2 ;  /* 0x000000ffff0a7224 */ /* 0x000fc600078e0a02 */
[----:B------:R-:W-:Y:S02]  /*0190*/  LOP3.LUT R11, R11, 0xfe, RZ, 0xc0, !PT ;  /* 0x000000fe0b0b7812 */ /* 0x000fe400078ec0ff */
[----:B------:R-:W-:-:S05]  /*01a0*/  PRMT R10, R10, 0x7710, RZ ;  /* 0x000077100a0a7816 */ /* 0x000fca00000000ff */
[C---:B------:R-:W-:Y:S01]  /*01b0*/  IMAD.IADD R10, R9.reuse, 0x1, R10 ;  /* 0x00000001090a7824 */ /* 0x040fe200078e020a */
[----:B------:R-:W-:-:S04]  /*01c0*/  LOP3.LUT R9, R9, 0xffff, RZ, 0xc0, !PT ;  /* 0x0000ffff09097812 */ /* 0x000fc800078ec0ff */
[----:B------:R-:W-:Y:S01]  /*01d0*/  LOP3.LUT R10, R10, 0xff, RZ, 0xc0, !PT ;  /* 0x000000ff0a0a7812 */ /* 0x000fe200078ec0ff */
[----:B------:R-:W-:-:S03]  /*01e0*/  IMAD R9, R8, 0x96, R9 ;  /* 0x0000009608097824 */ /* 0x000fc600078e0209 */
[----:B---3--:R-:W-:Y:S01]  /*01f0*/  IADD3 R10, PT, PT, R11, R15, R10 ;  /* 0x0000000f0b0a7210 */ /* 0x008fe20007ffe00a */
[----:B0-----:R-:W-:Y:S01]  /*0200*/  IMAD.WIDE.U32 R6, R9, 0x8, R6 ;  /* 0x0000000809067825 */ /* 0x001fe200078e0006 */
[----:B--2---:R-:W-:-:S03]  /*0210*/  LOP3.LUT R3, R0, 0x80000001, RZ, 0xc0, !PT ;  /* 0x8000000100037812 */ /* 0x004fc600078ec0ff */
[----:B------:R-:W-:Y:S01]  /*0220*/  IMAD R11, R0, 0xe, R15 ;  /* 0x0000000e000b7824 */ /* 0x000fe200078e020f */
[----:B------:R-:W-:-:S03]  /*0230*/  ISETP.NE.AND P0, PT, R3, 0x1, PT ;  /* 0x000000010300780c */ /* 0x000fc60003f05270 */
[----:B-1----:R-:W-:Y:S01]  /*0240*/  IMAD.WIDE R4, R11, 0x8, R4 ;  /* 0x000000080b047825 */ /* 0x002fe200078e0204 */
[----:B------:R-:W0:Y:S09]  /*0250*/  LDC.64 R2, c[0x0][0x388] ;  /* 0x0000e200ff027b82 */ /* 0x000e320000000a00 */
[----:B------:R-:W-:-:S04]  /*0260*/  @P0 IMAD.MOV R13, RZ, RZ, R8 ;  /* 0x000000ffff0d0224 */ /* 0x000fc800078e0208 */
[----:B------:R-:W-:-:S04]  /*0270*/  IMAD R13, R13, 0x5a, R10 ;  /* 0x0000005a0d0d7824 */ /* 0x000fc800078e020a */
[----:B0-----:R-:W-:-:S05]  /*0280*/  IMAD.WIDE.U32 R2, R13, 0x8, R2 ;  /* 0x000000080d027825 */ /* 0x001fca00078e0002 */
[----:B------:R0:W-:Y:S01]  /*0290*/  STG.E.64 desc[UR4][R2.64], RZ ;  /* 0x000000ff02007986 */ /* 0x0001e2000c101b04 */
[----:B------:R-:W-:Y:S06]  /*02a0*/  BAR.SYNC.DEFER_BLOCKING 0x0 ;  /* 0x0000000000007b1d */ /* 0x000fec0000010000 */
[----:B------:R-:W2:Y:S04]  /*02b0*/  LDG.E.64 R10, desc[UR4][R4.64] ;  /* 0x00000004040a7981 */ /* 0x000ea8000c1e1b00 */
[----:B------:R-:W2:Y:S04]  /*02c0*/  LDG.E.64 R12, desc[UR4][R6.64] ;  /* 0x00000004060c7981 */ /* 0x000ea8000c1e1b00 */
[----:B------:R0:W5:Y:S02]  /*02d0*/  LDG.E.64 R8, desc[UR4][R2.64] ;  /* 0x0000000402087981 */ /* 0x000164000c1e1b00 */
[----:B0-2---:R-:W-:-:S11]  /*02e0*/  DMUL R12, R10, R12 ;  /* 0x0000000c0a0c7228 */ /* 0x005fd60000000000 */
.L_x_50:
[----:B-----5:R-:W-:Y:S01]  /*02f0*/  DADD R10, R12, R8 ;  /* 0x000000000c0a7229 */ /* 0x020fe20000000008 */
[----:B------:R-:W-:Y:S09]  /*0300*/  YIELD ;  /* 0x0000000000007946 */ /* 0x000ff20003800000 */
[----:B------:R-:W2:Y:S02]  /*0310*/  ATOMG.E.CAS.64.STRONG.GPU PT, R10, [R2], R8, R10 ;  /* 0x00000008020a73a9 */ /* 0x000ea400001ee50a */
[----:B--2---:R-:W-:Y:S01]  /*0320*/  ISETP.NE.U32.AND P0, PT, R8, R10, PT ;  /* 0x0000000a0800720c */ /* 0x004fe20003f05070 */
[----:B------:R-:W-:-:S03]  /*0330*/  IMAD.MOV.U32 R8, RZ, RZ, R10 ;  /* 0x000000ffff087224 */ /* 0x000fc600078e000a */
[----:B------:R-:W-:Y:S01]  /*0340*/  ISETP.NE.AND.EX P0, PT, R9, R11, PT, P0 ;  /* 0x0000000b0900720c */ /* 0x000fe20003f05300 */
[----:B------:R-:W-:-:S12]  /*0350*/  IMAD.MOV.U32 R9, RZ, RZ, R11 ;  /* 0x000000ffff097224 */ /* 0x000fd800078e000b */
[----:B------:R-:W-:Y:S05]  /*0360*/  @P0 BRA `(.L_x_50) ;  /* 0xfffffffc00e00947 */ /* 0x000fea000383ffff */
[----:B------:R-:W-:Y:S05]  /*0370*/  WARPSYNC.ALL ;  /* 0x0000000000007948 */ /* 0x000fea0003800000 */
[----:B------:R-:W-:Y:S06]  /*0380*/  BAR.SYNC.DEFER_BLOCKING 0x0 ;  /* 0x0000000000007b1d */ /* 0x000fec0000010000 */
[----:B------:R-:W2:Y:S04]  /*0390*/  LDG.E.64 R10, desc[UR4][R4.64+0x620] ;  /* 0x00062004040a7981 */ /* 0x000ea8000c1e1b00 */
[----:B------:R-:W2:Y:S04]  /*03a0*/  LDG.E.64 R12, desc[UR4][R6.64+0xc8] ;  /* 0x0000c804060c7981 */ /* 0x000ea8000c1e1b00 */
[----:B------:R0:W5:Y:S02]  /*03b0*/  LDG.E.64 R8, desc[UR4][R2.64] ;  /* 0x0000000402087981 */ /* 0x000164000c1e1b00 */
[----:B0-2---:R-:W-:-:S11]  /*03c0*/  DMUL R12, R10, R12 ;  /* 0x0000000c0a0c7228 */ /* 0x005fd60000000000 */
.L_x_51:
[----:B-----5:R-:W-:Y:S01]  /*03d0*/  DADD R10, R12, R8 ;  /* 0x000000000c0a7229 */ /* 0x020fe20000000008 */
[----:B------:R-:W-:Y:S09]  /*03e0*/  YIELD ;  /* 0x0000000000007946 */ /* 0x000ff20003800000 */
[----:B------:R-:W2:Y:S02]  /*03f0*/  ATOMG.E.CAS.64.STRONG.GPU PT, R10, [R2], R8, R10 ;  /* 0x00000008020a73a9 */ /* 0x000ea400001ee50a */
[----:B--2---:R-:W-:Y:S01]  /*0400*/  ISETP.NE.U32.AND P0, PT, R8, R10, PT ;  /* 0x0000000a0800720c */ /* 0x004fe20003f05070 */
[----:B------:R-:W-:-:S03]  /*0410*/  IMAD.MOV.U32 R8, RZ, RZ, R10 ;  /* 0x000000ffff087224 */ /* 0x000fc600078e000a */
[-C--:B------:R-:W-:Y:S02]  /*0420*/  ISETP.NE.AND.EX P0, PT, R9, R11.reuse, PT, P0 ;  /* 0x0000000b0900720c */ /* 0x080fe40003f05300 */
[----:B------:R-:W-:-:S11]  /*0430*/  MOV R9, R11 ;  /* 0x0000000b00097202 */ /* 0x000fd60000000f00 */
[----:B------:R-:W-:Y:S05]  /*0440*/  @P0 BRA `(.L_x_51) ;  /* 0xfffffffc00e00947 */ /* 0x000fea000383ffff */
[----:B------:R-:W-:Y:S05]  /*0450*/  WARPSYNC.ALL ;  /* 0x0000000000007948 */ /* 0x000fea0003800000 */
[----:B------:R-:W-:Y:S06]  /*0460*/  BAR.SYNC.DEFER_BLOCKING 0x0 ;  /* 0x0000000000007b1d */ /* 0x000fec0000010000 */
[----:B------:R-:W2:Y:S04]  /*0470*/  LDG.E.64 R10, desc[UR4][R4.64+0xc40] ;  /* 0x000c4004040a7981 */ /* 0x000ea8000c1e1b00 */
[----:B------:R-:W2:Y:S04]  /*0480*/  LDG.E.64 R12, desc[UR4][R6.64+0x190] ;  /* 0x00019004060c7981 */ /* 0x000ea8000c1e1b00 */
[----:B------:R0:W5:Y:S02]  /*0490*/  LDG.E.64 R8, desc[UR4][R2.64] ;  /* 0x0000000402087981 */ /* 0x000164000c1e1b00 */
[----:B0-2---:R-:W-:-:S11]  /*04a0*/  DMUL R12, R10, R12 ;  /* 0x0000000c0a0c7228 */ /* 0x005fd60000000000 */
.L_x_52:
        /* <DEDUP_REMOVED lines=14> */
.L_x_53:
        /* <DEDUP_REMOVED lines=14> */
.L_x_54:
[----:B-----5:R-:W-:Y:S01]  /*0670*/  DADD R10, R12, R8 ;  /* 0x000000000c0a7229 */ /* 0x020fe20000000008 */
[----:B------:R-:W-:Y:S09]  /*0680*/  YIELD ;  /* 0x0000000000007946 */ /* 0x000ff20003800000 */
[----:B------:R-:W2:Y:S02]  /*0690*/  ATOMG.E.CAS.64.STRONG.GPU PT, R10, [R2], R8, R10 ;  /* 0x00000008020a73a9 */ /* 0x000ea400001ee50a */
[----:B--2---:R-:W-:-:S02]  /*06a0*/  ISETP.NE.U32.AND P0, PT, R8, R10, PT ;  /* 0x0000000a0800720c */ /* 0x004fc40003f05070 */
[----:B------:R-:W-:Y:S02]  /*06b0*/  MOV R8, R10 ;  /* 0x0000000a00087202 */ /* 0x000fe40000000f00 */
        /* <DEDUP_REMOVED lines=9> */
.L_x_55:
        /* <DEDUP_REMOVED lines=10> */
[----:B------:R-:W-:Y:S05]  /*07f0*/  EXIT ;  /* 0x000000000000794d */ /* 0x000fea0003800000 */
.L_x_56:
        /* <DEDUP_REMOVED lines=16> */
.L_x_132:


//--------------------- .text.Pool2Core           --------------------------
	.section	.text.Pool2Core,"ax",@progbits
	.align	128
        .global         Pool2Core
        .type           Pool2Core,@function
        .size           Pool2Core,(.L_x_133 - Pool2Core)
        .other          Pool2Core,@"STO_CUDA_ENTRY STV_DEFAULT"
Pool2Core:
.text.Pool2Core:
[----:B------:R-:W-:Y:S08]  /*0000*/  LDC R1, c[0x0][0x37c] ;  /* 0x0000df00ff017b82 */ /* 0x000ff00000000800 */
[----:B------:R-:W0:Y:S01]  /*0010*/  LDC.64 R2, c[0x0][0x398] ;  /* 0x0000e600ff027b82 */ /* 0x000e220000000a00 */
[----:B------:R-:W0:Y:S02]  /*0020*/  LDCU.64 UR4, c[0x0][0x358] ;  /* 0x00006b00ff0477ac */ /* 0x000e240008000a00 */
[----:B0-----:R-:W2:Y:S05]  /*0030*/  LDG.E R2, desc[UR4][R2.64] ;  /* 0x0000000402027981 */ /* 0x001eaa000c1e1900 */
[----:B------:R-:W-:Y:S01]  /*0040*/  BAR.SYNC.DEFER_BLOCKING 0x0 ;  /* 0x0000000000007b1d */ /* 0x000fe20000010000 */
[----:B--2---:R-:W-:-:S13]  /*0050*/  ISETP.GE.AND P0, PT, R2, 0x5, PT ;  /* 0x000000050200780c */ /* 0x004fda0003f06270 */
[----:B------:R-:W-:Y:S05]  /*0060*/  @!P0 EXIT ;  /* 0x000000000000894d */ /* 0x000fea0003800000 */
[----:B------:R-:W0:Y:S01]  /*0070*/  S2R R3, SR_TID.X ;  /* 0x0000000000037919 */ /* 0x000e220000002100 */
[----:B------:R-:W1:Y:S01]  /*0080*/  LDC.64 R6, c[0x0][0x388] ;  /* 0x0000e200ff067b82 */ /* 0x000e620000000a00 */
[----:B------:R-:W2:Y:S01]  /*0090*/  S2R R8, SR_CTAID.X ;  /* 0x0000000000087919 */ /* 0x000ea20000002500 */
[----:B0-----:R-:W-:-:S05]  /*00a0*/  LOP3.LUT R0, R3, 0xffff, RZ, 0xc0, !PT ;  /* 0x0000ffff03007812 */ /* 0x001fca00078ec0ff */
[----:B------:R-:W-:-:S05]  /*00b0*/  IMAD R0, R0, 0x199a, RZ ;  /* 0x0000199a00007824 */ /* 0x000fca00078e02ff */
[----:B------:R-:W-:-:S04]  /*00c0*/  SHF.R.U32.HI R0, RZ, 0x10, R0 ;  /* 0x00000010ff007819 */ /* 0x000fc80000011600 */
[----:B------:R-:W-:-:S05]  /*00d0*/  PRMT R0, R0, 0x9910, RZ ;  /* 0x0000991000007816 */ /* 0x000fca00000000ff */
[----:B------:R-:W-:-:S04]  /*00e0*/  IMAD R0, R0, 0xa, RZ ;  /* 0x0000000a00007824 */ /* 0x000fc800078e02ff */
[----:B------:R-:W-:-:S05]  /*00f0*/  IMAD.MOV R0, RZ, RZ, -R0 ;  /* 0x000000ffff007224 */ /* 0x000fca00078e0a00 */
[----:B------:R-:W-:Y:S01]  /*0100*/  PRMT R4, R0, 0x7710, RZ ;  /* 0x0000771000047816 */ /* 0x000fe200000000ff */
[----:B------:R-:W-:-:S04]  /*0110*/  VIADD R0, R2, 0xfffffffb ;  /* 0xfffffffb02007836 */ /* 0x000fc80000000000 */
[----:B------:R-:W-:Y:S01]  /*0120*/  IMAD.IADD R4, R4, 0x1, R3 ;  /* 0x0000000104047824 */ /* 0x000fe200078e0203 */
[----:B------:R-:W-:Y:S01]  /*0130*/  LOP3.LUT R5, R0, 0x80000001, RZ, 0xc0, !PT ;  /* 0x8000000100057812 */ /* 0x000fe200078ec0ff */
[----:B------:R-:W0:Y:S01]  /*0140*/  LDC.64 R2, c[0x0][0x380] ;  /* 0x0000e000ff027b82 */ /* 0x000e220000000a00 */
[----:B------:R-:W-:Y:S02]  /*0150*/  SHF.R.U32.HI R0, RZ, 0x1, R0 ;  /* 0x00000001ff007819 */ /* 0x000fe40000011600 */
[----:B------:R-:W-:Y:S02]  /*0160*/  LOP3.LUT R4, R4, 0xffff, RZ, 0xc0, !PT ;  /* 0x0000ffff04047812 */ /* 0x000fe400078ec0ff */
[----:B------:R-:W-:Y:S02]  /*0170*/  ISETP.NE.AND P0, PT, R5, 0x1, PT ;  /* 0x000000010500780c */ /* 0x000fe40003f05270 */
[----:B------:R-:W-:Y:S01]  /*0180*/  SHF.L.U32 R5, R4, 0x3, RZ ;  /* 0x0000000304057819 */ /* 0x000fe200000006ff */
[----:B--2---:R-:W-:-:S03]  /*0190*/  IMAD R4, R8, 0x64, R4 ;  /* 0x0000006408047824 */ /* 0x004fc600078e0204 */
[----:B------:R-:W-:Y:S01]  /*01a0*/  LOP3.LUT R5, R5, 0x70, RZ, 0xc0, !PT ;  /* 0x0000007005057812 */ /* 0x000fe200078ec0ff */
[----:B------:R-:W-:-:S04]  /*01b0*/  VIADD R9, R4, 0xa ;  /* 0x0000000a04097836 */ /* 0x000fc80000000000 */
[----:B------:R-:W-:Y:S02]  /*01c0*/  IMAD.IADD R5, R5, 0x1, R8 ;  /* 0x0000000105057824 */ /* 0x000fe400078e0208 */
[----:B------:R-:W-:Y:S02]  /*01d0*/  @!P0 IADD3 R9, PT, PT, R4, RZ, RZ ;  /* 0x000000ff04098210 */ /* 0x000fe40007ffe0ff */
[----:B------:R-:W-:-:S03]  /*01e0*/  IMAD R5, R0, 0x50, R5 ;  /* 0x0000005000057824 */ /* 0x000fc600078e0205 */
[----:B-1----:R-:W-:-:S04]  /*01f0*/  IMAD.WIDE.U32 R6, R9, 0x8, R6 ;  /* 0x0000000809067825 */ /* 0x002fc800078e0006 */
[----:B0-----:R-:W-:Y:S01]  /*0200*/  IMAD.WIDE.U32 R2, R5, 0x8, R2 ;  /* 0x0000000805027825 */ /* 0x001fe200078e0002 */
[----:B------:R0:W5:Y:S04]  /*0210*/  LDG.E.64 R8, desc[UR4][R6.64] ;  /* 0x0000000406087981 */ /* 0x000168000c1e1b00 */
[----:B------:R0:W5:Y:S02]  /*0220*/  LDG.E.64 R4, desc[UR4][R2.64] ;  /* 0x0000000402047981 */ /* 0x000164000c1e1b00 */
.L_x_57:
[----:B-----5:R-:W-:Y:S01]  /*0230*/  DSETP.MAX.AND P0, P1, R8, R4, PT ;  /* 0x000000040800722a */ /* 0x020fe2000390f000 */
[----:B------:R-:W-:Y:S01]  /*0240*/  IMAD.MOV.U32 R0, RZ, RZ, R9 ;  /* 0x000000ffff007224 */ /* 0x000fe200078e0009 */
[----:B------:R-:W-:Y:S05]  /*0250*/  YIELD ;  /* 0x0000000000007946 */ /* 0x000fea0003800000 */
[----:B------:R-:W-:Y:S02]  /*0260*/  IMAD.MOV.U32 R11, RZ, RZ, R5 ;  /* 0x000000ffff0b7224 */ /* 0x000fe400078e0005 */
[----:B0-----:R-:W-:-:S03]  /*0270*/  IMAD.MOV.U32 R7, RZ, RZ, R4 ;  /* 0x000000ffff077224 */ /* 0x001fc600078e0004 */
[----:B------:R-:W-:Y:S02]  /*0280*/  FSEL R13, R0, R11, P0 ;  /* 0x0000000b000d7208 */ /* 0x000fe40000000000 */
[----:B------:R-:W-:Y:S02]  /*0290*/  MOV R0, R8 ;  /* 0x0000000800007202 */ /* 0x000fe40000000f00 */
[----:B------:R-:W-:Y:S02]  /*02a0*/  @P1 LOP3.LUT R13, R11, 0x80000, RZ, 0xfc, !PT ;  /* 0x000800000b0d1812 */ /* 0x000fe400078efcff */
[----:B------:R-:W-:-:S03]  /*02b0*/  SEL R6, R0, R7, P0 ;  /* 0x0000000700067207 */ /* 0x000fc60000000000 */
[----:B------:R-:W-:-:S06]  /*02c0*/  IMAD.MOV.U32 R7, RZ, RZ, R13 ;  /* 0x000000ffff077224 */ /* 0x000fcc00078e000d */
[----:B------:R-:W2:Y:S02]  /*02d0*/  ATOMG.E.CAS.64.STRONG.GPU PT, R6, [R2], R4, R6 ;  /* 0x00000004020673a9 */ /* 0x000ea400001ee506 */
[-C--:B--2---:R-:W-:Y:S02]  /*02e0*/  ISETP.NE.U32.AND P0, PT, R4, R6.reuse, PT ;  /* 0x000000060400720c */ /* 0x084fe40003f05070 */
[----:B------:R-:W-:Y:S02]  /*02f0*/  MOV R4, R6 ;  /* 0x0000000600047202 */ /* 0x000fe40000000f00 */
[----:B------:R-:W-:Y:S01]  /*0300*/  ISETP.NE.AND.EX P0, PT, R5, R7, PT, P0 ;  /* 0x000000070500720c */ /* 0x000fe20003f05300 */
[----:B------:R-:W-:-:S12]  /*0310*/  IMAD.MOV.U32 R5, RZ, RZ, R7 ;  /* 0x000000ffff057224 */ /* 0x000fd800078e0007 */
[----:B------:R-:W-:Y:S05]  /*0320*/  @P0 BRA `(.L_x_57) ;  /* 0xfffffffc00c00947 */ /* 0x000fea000383ffff */
[----:B------:R-:W-:Y:S05]  /*0330*/  WARPSYNC.ALL ;  /* 0x0000000000007948 */ /* 0x000fea0003800000 */
[----:B------:R-:W-:Y:S06]  /*0340*/  BAR.SYNC.DEFER_BLOCKING 0x0 ;  /* 0x0000000000007b1d */ /* 0x000fec0000010000 */
[----:B------:R-:W-:Y:S05]  /*0350*/  EXIT ;  /* 0x000000000000794d */ /* 0x000fea0003800000 */
.L_x_58:
        /* <DEDUP_REMOVED lines=10> */
.L_x_133:


//--------------------- .text.poolcore            --------------------------
	.section	.text.poolcore,"ax",@progbits
	.align	128
        .global         poolcore
        .type           poolcore,@function
        .size           poolcore,(.L_x_134 - poolcore)
        .other          poolcore,@"STO_CUDA_ENTRY STV_DEFAULT"
poolcore:
.text.poolcore:
[----:B------:R-:W-:Y:S08]  /*0000*/  LDC R1, c[0x0][0x37c] ;  /* 0x0000df00ff017b82 */ /* 0x000ff00000000800 */
[----:B------:R-:W0:Y:S01]  /*0010*/  LDC.64 R2, c[0x0][0x390] ;  /* 0x0000e400ff027b82 */ /* 0x000e220000000a00 */
[----:B------:R-:W0:Y:S02]  /*0020*/  LDCU.64 UR4, c[0x0][0x358] ;  /* 0x00006b00ff0477ac */ /* 0x000e240008000a00 */
[----:B0-----:R-:W2:Y:S02]  /*0030*/  LDG.E R2, desc[UR4][R2.64] ;  /* 0x0000000402027981 */ /* 0x001ea4000c1e1900 */
        /* <DEDUP_REMOVED lines=18> */
[----:B------:R-:W-:-:S03]  /*0160*/  ISETP.NE.AND P0, PT, R8, 0x1, PT ;  /* 0x000000010800780c */ /* 0x000fc60003f05270 */
[--C-:B--2---:R-:W-:Y:S01]  /*0170*/  IMAD R8, R5, 0x310, R4.reuse ;  /* 0x0000031005087824 */ /* 0x104fe200078e0204 */
[----:B------:R-:W-:-:S03]  /*0180*/  SHF.R.U32.HI R4, RZ, 0x1, R4 ;  /* 0x00000001ff047819 */ /* 0x000fc60000011604 */
[----:B------:R-:W-:Y:S02]  /*0190*/  VIADD R9, R8, 0x1c ;  /* 0x0000001c08097836 */ /* 0x000fe40000000000 */
[----:B------:R-:W-:-:S04]  /*01a0*/  IMAD R5, R5, 0xc4, R4 ;  /* 0x000000c405057824 */ /* 0x000fc800078e0204 */
[----:B------:R-:W-:Y:S01]  /*01b0*/  @!P0 IADD3 R9, PT, PT, R8, RZ, RZ ;  /* 0x000000ff08098210 */ /* 0x000fe20007ffe0ff */
[----:B------:R-:W-:-:S04]  /*01c0*/  IMAD R5, R0, 0xe, R5 ;  /* 0x0000000e00057824 */ /* 0x000fc800078e0205 */
[----:B-1----:R-:W-:-:S04]  /*01d0*/  IMAD.WIDE.U32 R6, R9, 0x8, R6 ;  /* 0x0000000809067825 */ /* 0x002fc800078e0006 */
[----:B0-----:R-:W-:Y:S01]  /*01e0*/  IMAD.WIDE.U32 R2, R5, 0x8, R2 ;  /* 0x0000000805027825 */ /* 0x001fe200078e0002 */
[----:B------:R0:W5:Y:S04]  /*01f0*/  LDG.E.64 R8, desc[UR4][R6.64] ;  /* 0x0000000406087981 */ /* 0x000168000c1e1b00 */
[----:B------:R0:W5:Y:S02]  /*0200*/  LDG.E.64 R4, desc[UR4][R2.64] ;  /* 0x0000000402047981 */ /* 0x000164000c1e1b00 */
.L_x_59:
        /* <DEDUP_REMOVED lines=16> */
[----:B------:R-:W-:Y:S05]  /*0310*/  EXIT ;  /* 0x000000000000794d */ /* 0x000fea0003800000 */
.L_x_60:
        /* <DEDUP_REMOVED lines=14> */
.L_x_134:


//--------------------- .text.ACore               --------------------------
	.section	.text.ACore,"ax",@progbits
	.align	128
        .global         ACore
        .type           ACore,@function
        .size           ACore,(.L_x_135 - ACore)
        .other          ACore,@"STO_CUDA_ENTRY STV_DEFAULT"
ACore:
.text.ACore:
[----:B------:R-:W-:Y:S08]  /*0000*/  LDC R1, c[0x0][0x37c] ;  /* 0x0000df00ff017b82 */ /* 0x000ff00000000800 */
[----:B------:R-:W0:Y:S01]  /*0010*/  LDC.64 R4, c[0x0][0x390] ;  /* 0x0000e400ff047b82 */ /* 0x000e220000000a00 */
[----:B------:R-:W0:Y:S02]  /*0020*/  LDCU.64 UR4, c[0x0][0x358] ;  /* 0x00006b00ff0477ac */ /* 0x000e240008000a00 */
[----:B0-----:R-:W2:Y:S01]  /*0030*/  LDG.E R4, desc[UR4][R4.64] ;  /* 0x0000000404047981 */ /* 0x001ea2000c1e1900 */
[----:B------:R-:W0:Y:S01]  /*0040*/  S2R R3, SR_TID.X ;  /* 0x0000000000037919 */ /* 0x000e220000002100 */
[----:B------:R-:W1:Y:S01]  /*0050*/  S2R R0, SR_CTAID.X ;  /* 0x0000000000007919 */ /* 0x000e620000002500 */
[C---:B--2---:R-:W-:Y:S01]  /*0060*/  ISETP.GE.AND P0, PT, R4.reuse, 0x5, PT ;  /* 0x000000050400780c */ /* 0x044fe20003f06270 */
[C---:B------:R-:W-:Y:S01]  /*0070*/  IMAD.HI R2, R4.reuse, 0x2aaaaaab, RZ ;  /* 0x2aaaaaab04027827 */ /* 0x040fe200078e02ff */
[----:B------:R-:W-:-:S02]  /*0080*/  LOP3.LUT R6, R4, 0x80000001, RZ, 0xc0, !PT ;  /* 0x8000000104067812 */ /* 0x000fc400078ec0ff */
[----:B0-----:R-:W-:Y:S02]  /*0090*/  ISETP.GT.U32.OR P0, PT, R3, 0x1b, !P0 ;  /* 0x0000001b0300780c */ /* 0x001fe40004704470 */
[----:B------:R-:W-:Y:S02]  /*00a0*/  LEA.HI R7, R2, R2, RZ, 0x1 ;  /* 0x0000000202077211 */ /* 0x000fe400078f08ff */
[----:B------:R-:W-:-:S03]  /*00b0*/  ISETP.NE.AND P1, PT, R6, 0x1, PT ;  /* 0x000000010600780c */ /* 0x000fc60003f25270 */
[----:B------:R-:W-:Y:S01]  /*00c0*/  IMAD R2, R7, -0x6, R4 ;  /* 0xfffffffa07027824 */ /* 0x000fe200078e0204 */
[----:B------:R-:W-:-:S05]  /*00d0*/  SEL R7, RZ, 0x6, P1 ;  /* 0x00000006ff077807 */ /* 0x000fca0000800000 */
[----:B-1----:R-:W-:Y:S05]  /*00e0*/  @P0 BRA `(.L_x_61) ;  /* 0x0000002800cc0947 */ /* 0x002fea0003800000 */
[----:B------:R-:W-:-:S13]  /*00f0*/  ISETP.GT.AND P0, PT, R2, 0x2, PT ;  /* 0x000000020200780c */ /* 0x000fda0003f04270 */
[----:B------:R-:W-:Y:S05]  /*0100*/  @P0 BRA `(.L_x_62) ;  /* 0x0000001400600947 */ /* 0x000fea0003800000 */
[----:B------:R-:W-:-:S04]  /*0110*/  VIMNMX.U32 R2, PT, PT, R2, 0x3, PT ;  /* 0x0000000302027848 */ /* 0x000fc80003fe0000 */
[----:B------:R-:W-:-:S04]  /*0120*/  SHF.L.U32 R2, R2, 0x2, RZ ;  /* 0x0000000202027819 */ /* 0x000fc800000006ff */
[----:B------:R-:W0:Y:S02]  /*0130*/  LDC R4, c[0x2][R2] ;  /* 0x0080000002047b82 */ /* 0x000e240000000800 */
[----:B0-----:R-:W-:-:S04]  /*0140*/  SHF.R.S32.HI R5, RZ, 0x1f, R4 ;  /* 0x0000001fff057819 */ /* 0x001fc80000011404 */
.L_x_107:
[----:B------:R-:W-:Y:S05]  /*0150*/  BRX R4 -0x160                                                   (*"BRANCH_TARGETS .L_x_108,.L_x_109,.L_x_110,.L_x_111"*) ;  /* 0xfffffffc04a87949 */ /* 0x000fea000383ffff */
.L_x_110:
        /* <DEDUP_REMOVED lines=72> */
.L_x_64:
        /* <DEDUP_REMOVED lines=35> */
.L_x_65:
[----:B------:R-:W-:Y:S05]  /*0810*/  BSYNC.RECONVERGENT B0 ;  /* 0x0000000000007941 */ /* 0x000fea0003800200 */
.L_x_63:
[----:B------:R-:W0:Y:S01]  /*0820*/  LDC.64 R6, c[0x0][0x398] ;  /* 0x0000e600ff067b82 */ /* 0x000e220000000a00 */
[----:B------:R-:W-:-:S04]  /*0830*/  IMAD R3, R0, 0x2f4, R3 ;  /* 0x000002f400037824 */ /* 0x000fc800078e0203 */
[----:B0-----:R-:W-:-:S05]  /*0840*/  IMAD.WIDE.U32 R2, R3, 0x8, R6 ;  /* 0x0000000803027825 */ /* 0x001fca00078e0006 */
[----:B------:R-:W-:Y:S01]  /*0850*/  STG.E.64 desc[UR4][R2.64], R4 ;  /* 0x0000000402007986 */ /* 0x000fe2000c101b04 */
[----:B------:R-:W-:Y:S05]  /*0860*/  EXIT ;  /* 0x000000000000794d */ /* 0x000fea0003800000 */
.L_x_108:
        /* <DEDUP_REMOVED lines=72> */
.L_x_67:
        /* <DEDUP_REMOVED lines=35> */
.L_x_68:
[----:B------:R-:W-:Y:S05]  /*0f20*/  BSYNC.RECONVERGENT B0 ;  /* 0x0000000000007941 */ /* 0x000fea0003800200 */
.L_x_66:
[----:B------:R-:W0:Y:S01]  /*0f30*/  LDC.64 R6, c[0x0][0x398] ;  /* 0x0000e600ff067b82 */ /* 0x000e220000000a00 */
[----:B------:R-:W-:-:S04]  /*0f40*/  IMAD R3, R0, 0x2f4, R3 ;  /* 0x000002f400037824 */ /* 0x000fc800078e0203 */
[----:B0-----:R-:W-:-:S05]  /*0f50*/  IMAD.WIDE.U32 R6, R3, 0x8, R6 ;  /* 0x0000000803067825 */ /* 0x001fca00078e0006 */
[----:B------:R-:W-:Y:S01]  /*0f60*/  STG.E.64 desc[UR4][R6.64], R4 ;  /* 0x0000000406007986 */ /* 0x000fe2000c101b04 */
[----:B------:R-:W-:Y:S05]  /*0f70*/  EXIT ;  /* 0x000000000000794d */ /* 0x000fea0003800000 */
.L_x_109:
        /* <DEDUP_REMOVED lines=72> */
.L_x_70:
        /* <DEDUP_REMOVED lines=35> */
.L_x_71:
[----:B------:R-:W-:Y:S05]  /*1630*/  BSYNC.RECONVERGENT B0 ;  /* 0x0000000000007941 */ /* 0x000fea0003800200 */
.L_x_69:
[----:B------:R-:W0:Y:S01]  /*1640*/  LDC.64 R6, c[0x0][0x398] ;  /* 0x0000e600ff067b82 */ /* 0x000e220000000a00 */
[----:B------:R-:W-:-:S04]  /*1650*/  IMAD R3, R0, 0x310, R3 ;  /* 0x0000031000037824 */ /* 0x000fc800078e0203 */
[----:B0-----:R-:W-:-:S05]  /*1660*/  IMAD.WIDE.U32 R2, R3, 0x8, R6 ;  /* 0x0000000803027825 */ /* 0x001fca00078e0006 */
[----:B------:R-:W-:Y:S01]  /*1670*/  STG.E.64 desc[UR4][R2.64+0xe0], R4 ;  /* 0x0000e00402007986 */ /* 0x000fe2000c101b04 */
[----:B------:R-:W-:Y:S05]  /*1680*/  EXIT ;  /* 0x000000000000794d */ /* 0x000fea0003800000 */
.L_x_62:
[----:B------:R-:W-:-:S05]  /*1690*/  IMAD.MOV.U32 R5, RZ, RZ, -0x3 ;  /* 0xfffffffdff057424 */ /* 0x000fca00078e00ff */
[----:B------:R-:W-:-:S04]  /*16a0*/  VIADDMNMX.U32 R2, R2, R5, 0x3, PT ;  /* 0x0000000302027446 */ /* 0x000fc80003800005 */
[----:B------:R-:W-:-:S04]  /*16b0*/  SHF.L.U32 R2, R2, 0x2, RZ ;  /* 0x0000000202027819 */ /* 0x000fc800000006ff */
[----:B------:R-:W0:Y:S02]  /*16c0*/  LDC R4, c[0x2][R2+0x10] ;  /* 0x0080040002047b82 */ /* 0x000e240000000800 */
[----:B0-----:R-:W-:-:S04]  /*16d0*/  SHF.R.S32.HI R5, RZ, 0x1f, R4 ;  /* 0x0000001fff057819 */ /* 0x001fc80000011404 */
.L_x_112:
[----:B------:R-:W-:Y:S05]  /*16e0*/  BRX R4 -0x16f0                                                  (*"BRANCH_TARGETS .L_x_113,.L_x_114,.L_x_115,.L_x_111"*) ;  /* 0xffffffe804447949 */ /* 0x000fea000383ffff */
.L_x_115:
        /* <DEDUP_REMOVED lines=72> */
.L_x_73:
        /* <DEDUP_REMOVED lines=35> */
.L_x_74:
[----:B------:R-:W-:Y:S05]  /*1da0*/  BSYNC.RECONVERGENT B0 ;  /* 0x0000000000007941 */ /* 0x000fea0003800200 */
.L_x_72:
[----:B------:R-:W0:Y:S01]  /*1db0*/  LDC.64 R6, c[0x0][0x398] ;  /* 0x0000e600ff067b82 */ /* 0x000e220000000a00 */
[----:B------:R-:W-:-:S04]  /*1dc0*/  IMAD R3, R0, 0x310, R3 ;  /* 0x0000031000037824 */ /* 0x000fc800078e0203 */
[----:B0-----:R-:W-:-:S05]  /*1dd0*/  IMAD.WIDE.U32 R6, R3, 0x8, R6 ;  /* 0x0000000803067825 */ /* 0x001fca00078e0006 */
[----:B------:R-:W-:Y:S01]  /*1de0*/  STG.E.64 desc[UR4][R6.64+0xe0], R4 ;  /* 0x0000e00406007986 */ /* 0x000fe2000c101b04 */
[----:B------:R-:W-:Y:S05]  /*1df0*/  EXIT ;  /* 0x000000000000794d */ /* 0x000fea0003800000 */
.L_x_113:
        /* <DEDUP_REMOVED lines=72> */
.L_x_76:
        /* <DEDUP_REMOVED lines=35> */
.L_x_77:
[----:B------:R-:W-:Y:S05]  /*24b0*/  BSYNC.RECONVERGENT B0 ;  /* 0x0000000000007941 */ /* 0x000fea0003800200 */
.L_x_75:
[----:B------:R-:W0:Y:S01]  /*24c0*/  LDC.64 R6, c[0x0][0x398] ;  /* 0x0000e600ff067b82 */ /* 0x000e220000000a00 */
[----:B------:R-:W-:-:S04]  /*24d0*/  IMAD R3, R0, 0x310, R3 ;  /* 0x0000031000037824 */ /* 0x000fc800078e0203 */
[----:B0-----:R-:W-:-:S05]  /*24e0*/  IMAD.WIDE.U32 R6, R3, 0x8, R6 ;  /* 0x0000000803067825 */ /* 0x001fca00078e0006 */
[----:B------:R-:W-:Y:S01]  /*24f0*/  STG.E.64 desc[UR4][R6.64+0xe0], R4 ;  /* 0x0000e00406007986 */ /* 0x000fe2000c101b04 */
[----:B------:R-:W-:Y:S05]  /*2500*/  EXIT ;  /* 0x000000000000794d */ /* 0x000fea0003800000 */
.L_x_114:
        /* <DEDUP_REMOVED lines=72> */
.L_x_79:
        /* <DEDUP_REMOVED lines=35> */
.L_x_80:
[----:B------:R-:W-:Y:S05]  /*2bc0*/  BSYNC.RECONVERGENT B0 ;  /* 0x0000000000007941 */ /* 0x000fea0003800200 */
.L_x_78:
[----:B------:R-:W0:Y:S01]  /*2bd0*/  LDC.64 R6, c[0x0][0x398] ;  /* 0x0000e600ff067b82 */ /* 0x000e220000000a00 */
[----:B------:R-:W-:-:S04]  /*2be0*/  IMAD R3, R0, 0x2f4, R3 ;  /* 0x000002f400037824 */ /* 0x000fc800078e0203 */
[----:B0-----:R-:W-:-:S05]  /*2bf0*/  IMAD.WIDE.U32 R6, R3, 0x8, R6 ;  /* 0x0000000803067825 */ /* 0x001fca00078e0006 */
[----:B------:R-:W-:Y:S01]  /*2c00*/  STG.E.64 desc[UR4][R6.64], R4 ;  /* 0x0000000406007986 */ /* 0x000fe2000c101b04 */
[----:B------:R-:W-:Y:S05]  /*2c10*/  EXIT ;  /* 0x000000000000794d */ /* 0x000fea0003800000 */
.L_x_61:
[----:B------:R-:W-:-:S13]  /*2c20*/  ISETP.GE.U32.AND P0, PT, R3, 0x1c, PT ;  /* 0x0000001c0300780c */ /* 0x000fda0003f06070 */
[----:B------:R-:W-:Y:S05]  /*2c30*/  @!P0 EXIT ;  /* 0x000000000000894d */ /* 0x000fea0003800000 */
[----:B------:R-:W-:Y:S02]  /*2c40*/  LOP3.LUT R4, R3, 0xffff, RZ, 0xc0, !PT ;  /* 0x0000ffff03047812 */ /* 0x000fe400078ec0ff */
[----:B------:R-:W-:-:S03]  /*2c50*/  ISETP.GT.AND P0, PT, R2, 0x2, PT ;  /* 0x000000020200780c */ /* 0x000fc60003f04270 */
[----:B------:R-:W-:-:S05]  /*2c60*/  IMAD R4, R4, 0x925, RZ ;  /* 0x0000092504047824 */ /* 0x000fca00078e02ff */
[----:B------:R-:W-:-:S04]  /*2c70*/  SHF.R.U32.HI R4, RZ, 0x10, R4 ;  /* 0x00000010ff047819 */ /* 0x000fc80000011604 */
        /* <DEDUP_REMOVED lines=11> */
.L_x_117:
[----:B------:R-:W-:Y:S05]  /*2d30*/  BRX R8 -0x2d40                                                  (*"BRANCH_TARGETS .L_x_118,.L_x_119,.L_x_120,.L_x_111"*) ;  /* 0xffffffd008b07949 */ /* 0x000fea000383ffff */
.L_x_120:
        /* <DEDUP_REMOVED lines=51> */
.L_x_118:
        /* <DEDUP_REMOVED lines=51> */
.L_x_119:
        /* <DEDUP_REMOVED lines=51> */
.L_x_81:
[----:B------:R-:W-:-:S04]  /*36d0*/  MOV R9, 0xfffffffd ;  /* 0xfffffffd00097802 */ /* 0x000fc80000000f00 */
[----:B------:R-:W-:-:S05]  /*36e0*/  VIADDMNMX.U32 R9, R2, R9, 0x3, PT ;  /* 0x0000000302097446 */ /* 0x000fca0003800009 */
[----:B------:R-:W-:-:S04]  /*36f0*/  IMAD.SHL.U32 R2, R9, 0x4, RZ ;  /* 0x0000000409027824 */ /* 0x000fc800078e00ff */
[----:B------:R-:W0:Y:S02]  /*3700*/  LDC R8, c[0x2][R2+0x30] ;  /* 0x00800c0002087b82 */ /* 0x000e240000000800 */
[----:B0-----:R-:W-:-:S04]  /*3710*/  SHF.R.S32.HI R9, RZ, 0x1f, R8 ;  /* 0x0000001fff097819 */ /* 0x001fc80000011408 */
.L_x_122:
[----:B------:R-:W-:Y:S05]  /*3720*/  BRX R8 -0x3730                                                  (*"BRANCH_TARGETS .L_x_123,.L_x_124,.L_x_125,.L_x_111"*) ;  /* 0xffffffc808347949 */ /* 0x000fea000383ffff */
.L_x_125:
        /* <DEDUP_REMOVED lines=51> */
.L_x_123:
        /* <DEDUP_REMOVED lines=51> */
.L_x_124:
        /* <DEDUP_REMOVED lines=50> */
.L_x_111:
[----:B------:R-:W-:Y:S05]  /*40b0*/  EXIT ;  /* 0x000000000000794d */ /* 0x000fea0003800000 */
.L_x_82:
        /* <DEDUP_REMOVED lines=12> */
.L_x_135:


//--------------------- .text.PartialCore         --------------------------
	.section	.text.PartialCore,"ax",@progbits
	.align	128
        .global         PartialCore
        .type           PartialCore,@function
        .size           PartialCore,(.L_x_136 - PartialCore)
        .other          PartialCore,@"STO_CUDA_ENTRY STV_DEFAULT"
PartialCore:
.text.PartialCore:
[----:B------:R-:W-:Y:S08]  /*0000*/  LDC R1, c[0x0][0x37c] ;  /* 0x0000df00ff017b82 */ /* 0x000ff00000000800 */
[----:B------:R-:W0:Y:S01]  /*0010*/  LDC.64 R4, c[0x0][0x398] ;  /* 0x0000e600ff047b82 */ /* 0x000e220000000a00 */
[----:B------:R-:W0:Y:S01]  /*0020*/  LDCU.64 UR6, c[0x0][0x358] ;  /* 0x00006b00ff0677ac */ /* 0x000e220008000a00 */
[----:B------:R-:W1:Y:S06]  /*0030*/  S2R R0, SR_TID.X ;  /* 0x0000000000007919 */ /* 0x000e6c0000002100 */
[----:B------:R-:W1:Y:S01]  /*0040*/  LDC.64 R2, c[0x0][0x390] ;  /* 0x0000e400ff027b82 */ /* 0x000e620000000a00 */
[----:B0-----:R0:W2:Y:S01]  /*0050*/  LDG.E R8, desc[UR6][R4.64] ;  /* 0x0000000604087981 */ /* 0x0010a2000c1e1900 */
[----:B-1----:R-:W-:-:S06]  /*0060*/  IMAD.WIDE.U32 R2, R0, 0x8, R2 ;  /* 0x0000000800027825 */ /* 0x002fcc00078e0002 */
[----:B------:R-:W-:Y:S08]  /*0070*/  BAR.SYNC.DEFER_BLOCKING 0x0 ;  /* 0x0000000000007b1d */ /* 0x000ff00000010000 */
[----:B------:R-:W-:Y:S06]  /*0080*/  BAR.SYNC.DEFER_BLOCKING 0x0 ;  /* 0x0000000000007b1d */ /* 0x000fec0000010000 */
[----:B------:R-:W3:Y:S01]  /*0090*/  LDG.E.64 R2, desc[UR6][R2.64] ;  /* 0x0000000602027981 */ /* 0x000ee2000c1e1b00 */
[----:B------:R-:W-:Y:S01]  /*00a0*/  LOP3.LUT R6, R0, 0xffff, RZ, 0xc0, !PT ;  /* 0x0000ffff00067812 */ /* 0x000fe200078ec0ff */
[----:B------:R-:W1:Y:S01]  /*00b0*/  S2UR UR5, SR_CgaCtaId ;  /* 0x00000000000579c3 */ /* 0x000e620000008800 */
[----:B------:R-:W-:Y:S01]  /*00c0*/  UMOV UR4, 0x400 ;  /* 0x0000040000047882 */ /* 0x000fe20000000000 */
[----:B------:R-:W4:Y:S02]  /*00d0*/  S2R R15, SR_CTAID.X ;  /* 0x00000000000f7919 */ /* 0x000f240000002500 */
[----:B------:R-:W-:-:S05]  /*00e0*/  IMAD R6, R6, 0xa3e, RZ ;  /* 0x00000a3e06067824 */ /* 0x000fca00078e02ff */
[----:B------:R-:W-:-:S04]  /*00f0*/  SHF.R.U32.HI R9, RZ, 0x10, R6 ;  /* 0x00000010ff097819 */ /* 0x000fc80000011606 */
[----:B------:R-:W-:-:S05]  /*0100*/  PRMT R6, R9, 0x9910, RZ ;  /* 0x0000991009067816 */ /* 0x000fca00000000ff */
[----:B0-----:R-:W-:Y:S02]  /*0110*/  IMAD R4, R6, 0x19, RZ ;  /* 0x0000001906047824 */ /* 0x001fe400078e02ff */
[----:B------:R-:W0:Y:S02]  /*0120*/  LDC.64 R6, c[0x0][0x388] ;  /* 0x0000e200ff067b82 */ /* 0x000e240000000a00 */
[----:B------:R-:W-:Y:S01]  /*0130*/  IMAD.MOV R4, RZ, RZ, -R4 ;  /* 0x000000ffff047224 */ /* 0x000fe200078e0a04 */
[----:B-1----:R-:W-:-:S04]  /*0140*/  ULEA UR4, UR5, UR4, 0x18 ;  /* 0x0000000405047291 */ /* 0x002fc8000f8ec0ff */
[----:B------:R-:W-:-:S05]  /*0150*/  PRMT R5, R4, 0x7710, RZ ;  /* 0x0000771004057816 */ /* 0x000fca00000000ff */
[----:B------:R-:W-:-:S05]  /*0160*/  IMAD.IADD R10, R5, 0x1, R0 ;  /* 0x00000001050a7824 */ /* 0x000fca00078e0200 */
[----:B------:R-:W-:-:S05]  /*0170*/  PRMT R4, R10, 0x9910, RZ ;  /* 0x000099100a047816 */ /* 0x000fca00000000ff */
        /* <DEDUP_REMOVED lines=9> */
[----:B------:R-:W-:Y:S01]  /*0210*/  IMAD.IADD R10, R10, 0x1, R13 ;  /* 0x000000010a0a7824 */ /* 0x000fe200078e020d */
[----:B------:R-:W-:-:S04]  /*0220*/  IADD3 R13, PT, PT, R9, 0x6, RZ ;  /* 0x00000006090d7810 */ /* 0x000fc80007ffe0ff */
[----:B------:R-:W-:-:S04]  /*0230*/  LOP3.LUT R10, R10, 0xff, RZ, 0xc0, !PT ;  /* 0x000000ff0a0a7812 */ /* 0x000fc800078ec0ff */
[----:B----4-:R-:W-:Y:S02]  /*0240*/  IADD3 R10, PT, PT, R11, R15, R10 ;  /* 0x0000000f0b0a7210 */ /* 0x010fe40007ffe00a */
[----:B--2---:R-:W-:-:S04]  /*0250*/  LOP3.LUT R5, R8, 0x80000001, RZ, 0xc0, !PT ;  /* 0x8000000108057812 */ /* 0x004fc800078ec0ff */
[----:B------:R-:W-:Y:S02]  /*0260*/  ISETP.NE.AND P0, PT, R5, 0x1, PT ;  /* 0x000000010500780c */ /* 0x000fe40003f05270 */
[----:B------:R-:W1:Y:S11]  /*0270*/  LDC.64 R4, c[0x0][0x380] ;  /* 0x0000e000ff047b82 */ /* 0x000e760000000a00 */
[----:B------:R-:W-:-:S02]  /*0280*/  @P0 IMAD.MOV R13, RZ, RZ, R9 ;  /* 0x000000ffff0d0224 */ /* 0x000fc400078e0209 */
[----:B------:R-:W-:Y:S02]  /*0290*/  IMAD R9, R8, 0x20, R15 ;  /* 0x0000002008097824 */ /* 0x000fe400078e020f */
[----:B------:R-:W-:Y:S01]  /*02a0*/  IMAD R11, R13, 0xb4, R10 ;  /* 0x000000b40d0b7824 */ /* 0x000fe200078e020a */
[----:B------:R-:W-:-:S03]  /*02b0*/  LEA R13, R0, UR4, 0x3 ;  /* 0x00000004000d7c11 */ /* 0x000fc6000f8e18ff */
[----:B0-----:R-:W-:-:S04]  /*02c0*/  IMAD.WIDE.U32 R10, R11, 0x8, R6 ;  /* 0x000000080b0a7825 */ /* 0x001fc800078e0006 */
[----:B-1----:R-:W-:Y:S01]  /*02d0*/  IMAD.WIDE R6, R9, 0x8, R4 ;  /* 0x0000000809067825 */ /* 0x002fe200078e0204 */
[----:B---3--:R-:W-:Y:S01]  /*02e0*/  STS.64 [R13], R2 ;  /* 0x000000020d007388 */ /* 0x008fe20000000a00 */
[----:B------:R-:W-:Y:S08]  /*02f0*/  BAR.SYNC.DEFER_BLOCKING 0x0 ;  /* 0x0000000000007b1d */ /* 0x000ff00000010000 */
[----:B------:R-:W-:Y:S06]  /*0300*/  BAR.SYNC.DEFER_BLOCKING 0x0 ;  /* 0x0000000000007b1d */ /* 0x000fec0000010000 */
[----:B------:R-:W-:Y:S02]  /*0310*/  STG.E.64 desc[UR6][R10.64], RZ ;  /* 0x000000ff0a007986 */ /* 0x000fe4000c101b06 */
[----:B------:R-:W-:Y:S06]  /*0320*/  BAR.SYNC.DEFER_BLOCKING 0x0 ;  /* 0x0000000000007b1d */ /* 0x000fec0000010000 */
[----:B------:R-:W2:Y:S04]  /*0330*/  LDG.E.64 R6, desc[UR6][R6.64] ;  /* 0x0000000606067981 */ /* 0x000ea8000c1e1b00 */
[----:B------:R0:W5:Y:S04]  /*0340*/  LDG.E.64 R4, desc[UR6][R10.64] ;  /* 0x000000060a047981 */ /* 0x000168000c1e1b00 */
[----:B------:R-:W2:Y:S02]  /*0350*/  LDS.64 R8, [R13] ;  /* 0x000000000d087984 */ /* 0x000ea40000000a00 */
[----:B0-2---:R-:W-:-:S11]  /*0360*/  DMUL R8, R6, R8 ;  /* 0x0000000806087228 */ /* 0x005fd60000000000 */
.L_x_83:
        /* <DEDUP_REMOVED lines=10> */
[----:B------:R-:W-:Y:S05]  /*0410*/  EXIT ;  /* 0x000000000000794d */ /* 0x000fea0003800000 */
.L_x_84:
        /* <DEDUP_REMOVED lines=14> */
.L_x_136:


//--------------------- .text.test                --------------------------
	.section	.text.test,"ax",@progbits
	.align	128
        .global         test
        .type           test,@function
        .size           test,(.L_x_137 - test)
        .other          test,@"STO_CUDA_ENTRY STV_DEFAULT"
test:
.text.test:
[----:B------:R-:W-:Y:S08]  /*0000*/  LDC R1, c[0x0][0x37c] ;  /* 0x0000df00ff017b82 */ /* 0x000ff00000000800 */
[----:B------:R-:W0:Y:S01]  /*0010*/  LDC.64 R2, c[0x0][0x3a0] ;  /* 0x0000e800ff027b82 */ /* 0x000e220000000a00 */
[----:B------:R-:W0:Y:S01]  /*0020*/  LDCU.64 UR4, c[0x0][0x358] ;  /* 0x00006b00ff0477ac */ /* 0x000e220008000a00 */
[----:B------:R-:W1:Y:S06]  /*0030*/  S2R R13, SR_TID.X ;  /* 0x00000000000d7919 */ /* 0x000e6c0000002100 */
[----:B------:R-:W2:Y:S01]  /*0040*/  LDC.64 R6, c[0x0][0x390] ;  /* 0x0000e400ff067b82 */ /* 0x000ea20000000a00 */
[----:B0-----:R0:W3:Y:S01]  /*0050*/  LDG.E R9, desc[UR4][R2.64] ;  /* 0x0000000402097981 */ /* 0x0010e2000c1e1900 */
[----:B-1----:R-:W-:-:S06]  /*0060*/  LOP3.LUT R0, R13, 0xffff, RZ, 0xc0, !PT ;  /* 0x0000ffff0d007812 */ /* 0x002fcc00078ec0ff */
[----:B0-----:R-:W0:Y:S01]  /*0070*/  LDC.64 R2, c[0x0][0x380] ;  /* 0x0000e000ff027b82 */ /* 0x001e220000000a00 */
[----:B--2---:R-:W-:-:S04]  /*0080*/  IMAD.WIDE.U32 R6, R13, 0x8, R6 ;  /* 0x000000080d067825 */ /* 0x004fc800078e0006 */
[----:B------:R-:W-:Y:S02]  /*0090*/  IMAD R0, R0, 0x3334, RZ ;  /* 0x0000333400007824 */ /* 0x000fe400078e02ff */
[----:B------:R-:W2:Y:S03]  /*00a0*/  LDG.E.64 R6, desc[UR4][R6.64] ;  /* 0x0000000406067981 */ /* 0x000ea6000c1e1b00 */
[----:B------:R-:W-:-:S04]  /*00b0*/  SHF.R.U32.HI R0, RZ, 0x10, R0 ;  /* 0x00000010ff007819 */ /* 0x000fc80000011600 */
[----:B------:R-:W-:-:S05]  /*00c0*/  PRMT R4, R0, 0x9910, RZ ;  /* 0x0000991000047816 */ /* 0x000fca00000000ff */
[----:B------:R-:W-:-:S04]  /*00d0*/  IMAD R4, R4, 0x5, RZ ;  /* 0x0000000504047824 */ /* 0x000fc800078e02ff */
[----:B------:R-:W-:Y:S01]  /*00e0*/  IMAD.MOV R10, RZ, RZ, -R4 ;  /* 0x000000ffff0a7224 */ /* 0x000fe200078e0a04 */
[----:B0-----:R-:W2:Y:S01]  /*00f0*/  LDG.E.64 R2, desc[UR4][R2.64] ;  /* 0x0000000402027981 */ /* 0x001ea2000c1e1b00 */
[----:B------:R-:W0:Y:S03]  /*0100*/  LDC.64 R4, c[0x0][0x388] ;  /* 0x0000e200ff047b82 */ /* 0x000e260000000a00 */
[----:B------:R-:W-:Y:S02]  /*0110*/  PRMT R10, R10, 0x7710, RZ ;  /* 0x000077100a0a7816 */ /* 0x000fe400000000ff */
[----:B---3--:R-:W-:-:S04]  /*0120*/  SHF.R.S32.HI R8, RZ, 0x1f, R9 ;  /* 0x0000001fff087819 */ /* 0x008fc80000011409 */
[----:B------:R-:W-:Y:S01]  /*0130*/  LEA.HI R11, R8, R9, RZ, 0x5 ;  /* 0x00000009080b7211 */ /* 0x000fe200078f28ff */
[----:B------:R-:W-:-:S03]  /*0140*/  IMAD.IADD R8, R10, 0x1, R13 ;  /* 0x000000010a087824 */ /* 0x000fc600078e020d */
[C---:B------:R-:W-:Y:S02]  /*0150*/  LOP3.LUT R10, R11.reuse, 0xffffffe0, RZ, 0xc0, !PT ;  /* 0xffffffe00b0a7812 */ /* 0x040fe400078ec0ff */
[----:B------:R-:W-:Y:S02]  /*0160*/  LOP3.LUT R8, R8, 0xffff, RZ, 0xc0, !PT ;  /* 0x0000ffff08087812 */ /* 0x000fe400078ec0ff */
[----:B------:R-:W-:Y:S02]  /*0170*/  LEA.HI.SX32 R11, R11, R0, 0x1b ;  /* 0x000000000b0b7211 */ /* 0x000fe400078fdaff */
[----:B------:R-:W-:-:S05]  /*0180*/  IADD3 R8, PT, PT, R8, R9, -R10 ;  /* 0x0000000908087210 */ /* 0x000fca0007ffe80a */
[----:B------:R-:W-:-:S04]  /*0190*/  IMAD R11, R11, 0x24, R8 ;  /* 0x000000240b0b7824 */ /* 0x000fc800078e0208 */
[----:B0-----:R-:W-:-:S05]  /*01a0*/  IMAD.WIDE R4, R11, 0x8, R4 ;  /* 0x000000080b047825 */ /* 0x001fca00078e0204 */
[----:B------:R-:W2:Y:S02]  /*01b0*/  LDG.E.64 R8, desc[UR4][R4.64] ;  /* 0x0000000404087981 */ /* 0x000ea4000c1e1b00 */
[----:B--2---:R-:W-:-:S07]  /*01c0*/  DFMA R8, R2, R6, R8 ;  /* 0x000000060208722b */ /* 0x004fce0000000008 */
[----:B------:R-:W-:Y:S01]  /*01d0*/  STG.E.64 desc[UR4][R4.64], R8 ;  /* 0x0000000804007986 */ /* 0x000fe2000c101b04 */
[----:B------:R-:W-:Y:S05]  /*01e0*/  EXIT ;  /* 0x000000000000794d */ /* 0x000fea0003800000 */
.L_x_85:
        /* <DEDUP_REMOVED lines=9> */
.L_x_137:


//--------------------- .text.non                 --------------------------
	.section	.text.non,"ax",@progbits
	.align	128
        .global         non
        .type           non,@function
        .size           non,(.L_x_138 - non)
        .other          non,@"STO_CUDA_ENTRY STV_DEFAULT"
non:
.text.non:
[----:B------:R-:W-:Y:S01]  /*0000*/  LDC R1, c[0x0][0x37c] ;  /* 0x0000df00ff017b82 */ /* 0x000fe20000000800 */
[----:B------:R-:W-:Y:S05]  /*0010*/  EXIT ;  /* 0x000000000000794d */ /* 0x000fea0003800000 */
.L_x_86:
        /* <DEDUP_REMOVED lines=14> */
.L_x_138:


//--------------------- .nv.shared.FCL3           --------------------------
	.section	.nv.shared.FCL3,"aw",@nobits
	.sectionflags	@""
	.align	8
.nv.shared.FCL3:
	.zero		1104


//--------------------- .nv.shared.reserved.0     --------------------------
	.section	.nv.shared.reserved.0,"aw",@nobits
	.weak		__nv_reservedSMEM_offset_0_alias
	.size		__nv_reservedSMEM_offset_0_alias, 0, 64
	.other		__nv_reservedSMEM_offset_0_alias,@"STO_CUDA_RESERVED_SHARED STV_DEFAULT"
__nv_reservedSMEM_offset_0_alias:
	.zero		0
	.zero		64


//--------------------- .nv.shared.PartialCore    --------------------------
	.section	.nv.shared.PartialCore,"aw",@nobits
	.sectionflags	@""
	.align	8
.nv.shared.PartialCore:
	.zero		2224


//--------------------- .nv.constant0.FCL3        --------------------------
	.section	.nv.constant0.FCL3,"a",@progbits
	.sectionflags	@""
	.align	4
.nv.constant0.FCL3:
	.zero		936


//--------------------- .nv.constant0.FC          --------------------------
	.section	.nv.constant0.FC,"a",@progbits
	.sectionflags	@""
	.align	4
.nv.constant0.FC:
	.zero		936


//--------------------- .nv.constant0.A2Core      --------------------------
	.section	.nv.constant0.A2Core,"a",@progbits
	.sectionflags	@""
	.align	4
.nv.constant0.A2Core:
	.zero		976


//--------------------- .nv.constant0.Partial2Core --------------------------
	.section	.nv.constant0.Partial2Core,"a",@progbits
	.sectionflags	@""
	.align	4
.nv.constant0.Partial2Core:
	.zero		928


//--------------------- .nv.constant0.Pool2Core   --------------------------
	.section	.nv.constant0.Pool2Core,"a",@progbits
	.sectionflags	@""
	.align	4
.nv.constant0.Pool2Core:
	.zero		928


//--------------------- .nv.constant0.poolcore    --------------------------
	.section	.nv.constant0.poolcore,"a",@progbits
	.sectionflags	@""
	.align	4
.nv.constant0.poolcore:
	.zero		920


//--------------------- .nv.constant0.ACore       --------------------------
	.section	.nv.constant0.ACore,"a",@progbits
	.sectionflags	@""
	.align	4
.nv.constant0.ACore:
	.zero		976


//--------------------- .nv.constant0.PartialCore --------------------------
	.section	.nv.constant0.PartialCore,"a",@progbits
	.sectionflags	@""
	.align	4
.nv.constant0.PartialCore:
	.zero		928


//--------------------- .nv.constant0.test        --------------------------
	.section	.nv.constant0.test,"a",@progbits
	.sectionflags	@""
	.align	4
.nv.constant0.test:
	.zero		944


//--------------------- .nv.constant0.non         --------------------------
	.section	.nv.constant0.non,"a",@progbits
	.sectionflags	@""
	.align	4
.nv.constant0.non:
	.zero		896


//--------------------- SYMBOLS --------------------------

	.type		.nv.reservedSmem.offset0,@object
	.size		.nv.reservedSmem.offset0,0x4
	.type		.nv.reservedSmem.cap,@object
	.size		.nv.reservedSmem.cap,0x4
